	.target	sm_90a

	.elftype	@"ET_EXEC"


//--------------------- .note.nv.tkinfo           --------------------------
	.section	.note.nv.tkinfo,"",@"SHT_NOTE"
	.sectionflags	@"SHF_NOTE_NV_TKINFO"
	.tkinfo
        /*0018*/ 	.word	0x00000002
        /*0030*/ 	.string	""
        /*0030*/ 	.string	"ptxas"
        /*0030*/ 	.string	"Cuda compilation tools, release 13.0, V13.0.88"
        /*0030*/ 	.string	"Build cuda_13.0.r13.0/compiler.36424714_0"
        /*0030*/ 	.string	"-arch sm_90a -m 64 "



//--------------------- .note.nv.cuinfo           --------------------------
	.section	.note.nv.cuinfo,"",@"SHT_NOTE"
	.sectionflags	@"SHF_NOTE_NV_CUINFO"
        /*0018*/ 	.short	0x0002
        /*001a*/ 	.short	0x005a
        /*001c*/ 	.short	0x0082
	.zero		2


//--------------------- .nv.info                  --------------------------
	.section	.nv.info,"",@"SHT_CUDA_INFO"
	.align	4


	//----- nvinfo : EIATTR_REGCOUNT
	.align		4
        /*0000*/ 	.byte	0x04, 0x2f
        /*0002*/ 	.short	(.L_12 - .L_11)
	.align		4
.L_11:
        /*0004*/ 	.word	index@(_ZN7cutlass13device_kernelINS_4gemm6kernel13GemmUniversalIN4cute5tupleIJiiiiEEENS1_10collective13CollectiveMmaINS1_37MainloopSm90TmaGmmaWarpSpecializedFP8ILi6ENS5_IJNS4_1CILi1EEESB_SB_EEENS1_35KernelTmaWarpSpecializedCooperativeEEENS5_IJNSA_ILi256EEENSA_ILi64EEENSA_ILi32EEEEEENS_12float_e5m2_tENS5_IJlSB_lEEESJ_SK_NS4_8TiledMMAINS4_8MMA_AtomIJNS4_4SM904GMMA30MMA_64x64x32_F32E5M2E5M2_SS_TNILNSO_7ScaleInE1ELSQ_1EEEEEENS4_6LayoutINS5_IJNSA_ILi2EEESB_SB_EEENS5_IJSB_NSA_ILi0EEESW_EEEEENS5_IJNS4_10UnderscoreESZ_SZ_EEEEENS4_13SM90_TMA_LOADENS4_14ComposedLayoutINS4_7SwizzleILi1ELi4ELi3EEENS4_18smem_ptr_flag_bitsILi8EEENST_INS5_IJNSA_ILi8EEESH_EEENS5_IJSH_SB_EEEEEEEvNS4_8identityES12_S1C_vS1D_EENS_8epilogue10collective6detail29Sm90TmaWarpSpecializedAdapterINS1G_15DefaultEpilogueISJ_SK_SK_NS1F_6thread17LinearCombinationISJ_Li1EffLNS1K_9ScaleType4KindE0ELNS_15FloatRoundStyleE2ESJ_EENS1_15EpilogueDefaultEEEEEvvEEEEvNT_6ParamsE)
        /*0008*/ 	.word	0x000000a8


	//----- nvinfo : EIATTR_FRAME_SIZE
	.align		4
.L_12:
        /*000c*/ 	.byte	0x04, 0x11
        /*000e*/ 	.short	(.L_14 - .L_13)
	.align		4
.L_13:
        /*0010*/ 	.word	index@(_ZN7cutlass13device_kernelINS_4gemm6kernel13GemmUniversalIN4cute5tupleIJiiiiEEENS1_10collective13CollectiveMmaINS1_37MainloopSm90TmaGmmaWarpSpecializedFP8ILi6ENS5_IJNS4_1CILi1EEESB_SB_EEENS1_35KernelTmaWarpSpecializedCooperativeEEENS5_IJNSA_ILi256EEENSA_ILi64EEENSA_ILi32EEEEEENS_12float_e5m2_tENS5_IJlSB_lEEESJ_SK_NS4_8TiledMMAINS4_8MMA_AtomIJNS4_4SM904GMMA30MMA_64x64x32_F32E5M2E5M2_SS_TNILNSO_7ScaleInE1ELSQ_1EEEEEENS4_6LayoutINS5_IJNSA_ILi2EEESB_SB_EEENS5_IJSB_NSA_ILi0EEESW_EEEEENS5_IJNS4_10UnderscoreESZ_SZ_EEEEENS4_13SM90_TMA_LOADENS4_14ComposedLayoutINS4_7SwizzleILi1ELi4ELi3EEENS4_18smem_ptr_flag_bitsILi8EEENST_INS5_IJNSA_ILi8EEESH_EEENS5_IJSH_SB_EEEEEEEvNS4_8identityES12_S1C_vS1D_EENS_8epilogue10collective6detail29Sm90TmaWarpSpecializedAdapterINS1G_15DefaultEpilogueISJ_SK_SK_NS1F_6thread17LinearCombinationISJ_Li1EffLNS1K_9ScaleType4KindE0ELNS_15FloatRoundStyleE2ESJ_EENS1_15EpilogueDefaultEEEEEvvEEEEvNT_6ParamsE)
        /*0014*/ 	.word	0x00000000


	//----- nvinfo : EIATTR_MIN_STACK_SIZE
	.align		4
.L_14:
        /*0018*/ 	.byte	0x04, 0x12
        /*001a*/ 	.short	(.L_16 - .L_15)
	.align		4
.L_15:
        /*001c*/ 	.word	index@(_ZN7cutlass13device_kernelINS_4gemm6kernel13GemmUniversalIN4cute5tupleIJiiiiEEENS1_10collective13CollectiveMmaINS1_37MainloopSm90TmaGmmaWarpSpecializedFP8ILi6ENS5_IJNS4_1CILi1EEESB_SB_EEENS1_35KernelTmaWarpSpecializedCooperativeEEENS5_IJNSA_ILi256EEENSA_ILi64EEENSA_ILi32EEEEEENS_12float_e5m2_tENS5_IJlSB_lEEESJ_SK_NS4_8TiledMMAINS4_8MMA_AtomIJNS4_4SM904GMMA30MMA_64x64x32_F32E5M2E5M2_SS_TNILNSO_7ScaleInE1ELSQ_1EEEEEENS4_6LayoutINS5_IJNSA_ILi2EEESB_SB_EEENS5_IJSB_NSA_ILi0EEESW_EEEEENS5_IJNS4_10UnderscoreESZ_SZ_EEEEENS4_13SM90_TMA_LOADENS4_14ComposedLayoutINS4_7SwizzleILi1ELi4ELi3EEENS4_18smem_ptr_flag_bitsILi8EEENST_INS5_IJNSA_ILi8EEESH_EEENS5_IJSH_SB_EEEEEEEvNS4_8identityES12_S1C_vS1D_EENS_8epilogue10collective6detail29Sm90TmaWarpSpecializedAdapterINS1G_15DefaultEpilogueISJ_SK_SK_NS1F_6thread17LinearCombinationISJ_Li1EffLNS1K_9ScaleType4KindE0ELNS_15FloatRoundStyleE2ESJ_EENS1_15EpilogueDefaultEEEEEvvEEEEvNT_6ParamsE)
        /*0020*/ 	.word	0x00000000
.L_16:


//--------------------- .nv.compat                --------------------------
	.section	.nv.compat,"",@"SHT_CUDA_COMPAT_INFO"
	.align	4
        /*0000*/ 	.byte	0x02, 0x09, 0x01, 0x00, 0x02, 0x02, 0x04, 0x00, 0x02, 0x05, 0x05, 0x00, 0x03, 0x07, 0x01, 0x01
        /*0010*/ 	.byte	0x02, 0x03, 0x01, 0x00, 0x02, 0x06, 0x01, 0x00, 0x04, 0x0b, 0x08, 0x00, 0x00, 0x00, 0x00, 0x00
        /*0020*/ 	.byte	0x00, 0x00, 0x00, 0x00


//--------------------- .nv.info._ZN7cutlass13device_kernelINS_4gemm6kernel13GemmUniversalIN4cute5tupleIJiiiiEEENS1_10collective13CollectiveMmaINS1_37MainloopSm90TmaGmmaWarpSpecializedFP8ILi6ENS5_IJNS4_1CILi1EEESB_SB_EEENS1_35KernelTmaWarpSpecializedCooperativeEEENS5_IJNSA_ILi256EEENSA_ILi64EEENSA_ILi32EEEEEENS_12float_e5m2_tENS5_IJlSB_lEEESJ_SK_NS4_8TiledMMAINS4_8MMA_AtomIJNS4_4SM904GMMA30MMA_64x64x32_F32E5M2E5M2_SS_TNILNSO_7ScaleInE1ELSQ_1EEEEEENS4_6LayoutINS5_IJNSA_ILi2EEESB_SB_EEENS5_IJSB_NSA_ILi0EEESW_EEEEENS5_IJNS4_10UnderscoreESZ_SZ_EEEEENS4_13SM90_TMA_LOADENS4_14ComposedLayoutINS4_7SwizzleILi1ELi4ELi3EEENS4_18smem_ptr_flag_bitsILi8EEENST_INS5_IJNSA_ILi8EEESH_EEENS5_IJSH_SB_EEEEEEEvNS4_8identityES12_S1C_vS1D_EENS_8epilogue10collective6detail29Sm90TmaWarpSpecializedAdapterINS1G_15DefaultEpilogueISJ_SK_SK_NS1F_6thread17LinearCombinationISJ_Li1EffLNS1K_9ScaleType4KindE0ELNS_15FloatRoundStyleE2ESJ_EENS1_15EpilogueDefaultEEEEEvvEEEEvNT_6ParamsE --------------------------
	.section	.nv.info._ZN7cutlass13device_kernelINS_4gemm6kernel13GemmUniversalIN4cute5tupleIJiiiiEEENS1_10collective13CollectiveMmaINS1_37MainloopSm90TmaGmmaWarpSpecializedFP8ILi6ENS5_IJNS4_1CILi1EEESB_SB_EEENS1_35KernelTmaWarpSpecializedCooperativeEEENS5_IJNSA_ILi256EEENSA_ILi64EEENSA_ILi32EEEEEENS_12float_e5m2_tENS5_IJlSB_lEEESJ_SK_NS4_8TiledMMAINS4_8MMA_AtomIJNS4_4SM904GMMA30MMA_64x64x32_F32E5M2E5M2_SS_TNILNSO_7ScaleInE1ELSQ_1EEEEEENS4_6LayoutINS5_IJNSA_ILi2EEESB_SB_EEENS5_IJSB_NSA_ILi0EEESW_EEEEENS5_IJNS4_10UnderscoreESZ_SZ_EEEEENS4_13SM90_TMA_LOADENS4_14ComposedLayoutINS4_7SwizzleILi1ELi4ELi3EEENS4_18smem_ptr_flag_bitsILi8EEENST_INS5_IJNSA_ILi8EEESH_EEENS5_IJSH_SB_EEEEEEEvNS4_8identityES12_S1C_vS1D_EENS_8epilogue10collective6detail29Sm90TmaWarpSpecializedAdapterINS1G_15DefaultEpilogueISJ_SK_SK_NS1F_6thread17LinearCombinationISJ_Li1EffLNS1K_9ScaleType4KindE0ELNS_15FloatRoundStyleE2ESJ_EENS1_15EpilogueDefaultEEEEEvvEEEEvNT_6ParamsE,"",@"SHT_CUDA_INFO"
	.sectionflags	@""
	.align	4


	//----- nvinfo : EIATTR_CUDA_API_VERSION
	.align		4
        /*0000*/ 	.byte	0x04, 0x37
        /*0002*/ 	.short	(.L_18 - .L_17)
.L_17:
        /*0004*/ 	.word	0x00000082


	//----- nvinfo : EIATTR_KPARAM_INFO
	.align		4
.L_18:
        /*0008*/ 	.byte	0x04, 0x17
        /*000a*/ 	.short	(.L_20 - .L_19)
.L_19:
        /*000c*/ 	.word	0x00000000
        /*0010*/ 	.short	0x0000
        /*0012*/ 	.short	0x0070
        /*0014*/ 	.byte	0x00, 0xf0, 0x01, 0x10


	//----- nvinfo : EIATTR_SPARSE_MMA_MASK
	.align		4
.L_20:
        /*0018*/ 	.byte	0x03, 0x50
        /*001a*/ 	.short	0x0000


	//----- nvinfo : EIATTR_MAXREG_COUNT
	.align		4
        /*001c*/ 	.byte	0x03, 0x1b
        /*001e*/ 	.short	0x00a8


	//----- nvinfo : EIATTR_NUM_BARRIERS
	.align		4
        /*0020*/ 	.byte	0x02, 0x4c
        /*0022*/ 	.byte	0x01
	.zero		1


	//----- nvinfo : EIATTR_MERCURY_ISA_VERSION
	.align		4
        /*0024*/ 	.byte	0x03, 0x5f
        /*0026*/ 	.short	0x0101


	//----- nvinfo : EIATTR_INT_WARP_WIDE_INSTR_OFFSETS
	.align		4
        /*0028*/ 	.byte	0x04, 0x31
        /*002a*/ 	.short	(.L_22 - .L_21)


	//   ....[0]....
.L_21:
        /*002c*/ 	.word	0x00000410


	//   ....[1]....
        /*0030*/ 	.word	0x00000420


	//   ....[2]....
        /*0034*/ 	.word	0x00000510


	//----- nvinfo : EIATTR_COOP_GROUP_MASK_REGIDS
	.align		4
.L_22:
        /*0038*/ 	.byte	0x04, 0x29
        /*003a*/ 	.short	(.L_24 - .L_23)


	//   ....[0]....
.L_23:
        /*003c*/ 	.word	0xffffffff


	//   ....[1]....
        /*0040*/ 	.word	0xffffffff


	//   ....[2]....
        /*0044*/ 	.word	0xffffffff


	//   ....[3]....
        /*0048*/ 	.word	0xffffffff


	//   ....[4]....
        /*004c*/ 	.word	0xffffffff


	//----- nvinfo : EIATTR_COOP_GROUP_INSTR_OFFSETS
	.align		4
.L_24:
        /*0050*/ 	.byte	0x04, 0x28
        /*0052*/ 	.short	(.L_26 - .L_25)


	//   ....[0]....
.L_25:
        /*0054*/ 	.word	0x00000060


	//   ....[1]....
        /*0058*/ 	.word	0x00000070


	//   ....[2]....
        /*005c*/ 	.word	0x00000130


	//   ....[3]....
        /*0060*/ 	.word	0x00000300


	//   ....[4]....
        /*0064*/ 	.word	0x00001000


	//----- nvinfo : EIATTR_REG_RECONFIG
	.align		4
.L_26:
        /*0068*/ 	.byte	0x01, 0x54
	.zero		2


	//----- nvinfo : EIATTR_MBARRIER_INSTR_OFFSETS
	.align		4
        /*006c*/ 	.byte	0x04, 0x39
        /*006e*/ 	.short	(.L_28 - .L_27)


	//   ....[0]....
.L_27:
        /*0070*/ 	.word	0x00000230
        /*0074*/ 	.word	0x000000ff
        /*0078*/ 	.word	0x00000000
        /*007c*/ 	.short	0x0100
        /*007e*/ 	.byte	0x08
	.zero		1


	//   ....[1]....
        /*0080*/ 	.word	0x00000240
        /*0084*/ 	.word	0x000000ff
        /*0088*/ 	.word	0x00000030
        /*008c*/ 	.short	0x0100
        /*008e*/ 	.byte	0x08
	.zero		1


	//   ....[2]....
        /*0090*/ 	.word	0x00000250
        /*0094*/ 	.word	0x000000ff
        /*0098*/ 	.word	0x00000008
        /*009c*/ 	.short	0x0100
        /*009e*/ 	.byte	0x08
	.zero		1


	//   ....[3]....
        /*00a0*/ 	.word	0x00000260
        /*00a4*/ 	.word	0x000000ff
        /*00a8*/ 	.word	0x00000038
        /*00ac*/ 	.short	0x0100
        /*00ae*/ 	.byte	0x08
	.zero		1


	//   ....[4]....
        /*00b0*/ 	.word	0x00000270
        /*00b4*/ 	.word	0x000000ff
        /*00b8*/ 	.word	0x00000010
        /*00bc*/ 	.short	0x0100
        /*00be*/ 	.byte	0x08
	.zero		1


	//   ....[5]....
        /*00c0*/ 	.word	0x00000280
        /*00c4*/ 	.word	0x000000ff
        /*00c8*/ 	.word	0x00000040
        /*00cc*/ 	.short	0x0100
        /*00ce*/ 	.byte	0x08
	.zero		1


	//   ....[6]....
        /*00d0*/ 	.word	0x00000290
        /*00d4*/ 	.word	0x000000ff
        /*00d8*/ 	.word	0x00000018
        /*00dc*/ 	.short	0x0100
        /*00de*/ 	.byte	0x08
	.zero		1


	//   ....[7]....
        /*00e0*/ 	.word	0x000002a0
        /*00e4*/ 	.word	0x000000ff
        /*00e8*/ 	.word	0x00000048
        /*00ec*/ 	.short	0x0100
        /*00ee*/ 	.byte	0x08
	.zero		1


	//   ....[8]....
        /*00f0*/ 	.word	0x000002b0
        /*00f4*/ 	.word	0x000000ff
        /*00f8*/ 	.word	0x00000020
        /*00fc*/ 	.short	0x0100
        /*00fe*/ 	.byte	0x08
	.zero		1


	//   ....[9]....
        /*0100*/ 	.word	0x000002c0
        /*0104*/ 	.word	0x000000ff
        /*0108*/ 	.word	0x00000050
        /*010c*/ 	.short	0x0100
        /*010e*/ 	.byte	0x08
	.zero		1


	//   ....[10]....
        /*0110*/ 	.word	0x000002d0
        /*0114*/ 	.word	0x000000ff
        /*0118*/ 	.word	0x00000028
        /*011c*/ 	.short	0x0100
        /*011e*/ 	.byte	0x08
	.zero		1


	//   ....[11]....
        /*0120*/ 	.word	0x000002e0
        /*0124*/ 	.word	0x000000ff
        /*0128*/ 	.word	0x00000058
        /*012c*/ 	.short	0x0100
        /*012e*/ 	.byte	0x08
	.zero		1


	//   ....[12]....
        /*0130*/ 	.word	0x00000560
        /*0134*/ 	.word	0x000000ff
        /*0138*/ 	.word	0x00000070
        /*013c*/ 	.short	0x0100
        /*013e*/ 	.byte	0x06
	.zero		1


	//   ....[13]....
        /*0140*/ 	.word	0x000005c0
        /*0144*/ 	.word	0x000000ff
        /*0148*/ 	.word	0x00000078
        /*014c*/ 	.short	0x0100
        /*014e*/ 	.byte	0x06
	.zero		1


	//   ....[14]....
        /*0150*/ 	.word	0x00001530
        /*0154*/ 	.word	0x000000ff
        /*0158*/ 	.word	0x00000000
        /*015c*/ 	.short	0x010a
        /*015e*/ 	.byte	0x07
	.zero		1


	//   ....[15]....
        /*0160*/ 	.word	0x00001590
        /*0164*/ 	.word	0x000000ff
        /*0168*/ 	.word	0x00000000
        /*016c*/ 	.short	0x010a
        /*016e*/ 	.byte	0x07
	.zero		1


	//   ....[16]....
        /*0170*/ 	.word	0x00001ea0
        /*0174*/ 	.word	0x000000ff
        /*0178*/ 	.word	0x00000000
        /*017c*/ 	.short	0x010a
        /*017e*/ 	.byte	0x0c
	.zero		1


	//   ....[17]....
        /*0180*/ 	.word	0x00001ee0
        /*0184*/ 	.word	0x000000ff
        /*0188*/ 	.word	0x00000000
        /*018c*/ 	.short	0x010a
        /*018e*/ 	.byte	0x0c
	.zero		1


	//   ....[18]....
        /*0190*/ 	.word	0x00002500
        /*0194*/ 	.word	0x000000ff
        /*0198*/ 	.word	0x00000000
        /*019c*/ 	.short	0x0101
        /*019e*/ 	.byte	0x08
	.zero		1


	//   ....[19]....
        /*01a0*/ 	.word	0x00002b50
        /*01a4*/ 	.word	0x000000ff
        /*01a8*/ 	.word	0x00000000
        /*01ac*/ 	.short	0x0101
        /*01ae*/ 	.byte	0x08
	.zero		1


	//   ....[20]....
        /*01b0*/ 	.word	0x00008660
        /*01b4*/ 	.word	0x00000013
        /*01b8*/ 	.word	0x00000030
        /*01bc*/ 	.short	0x010a
        /*01be*/ 	.byte	0x3f
	.zero		1


	//   ....[21]....
        /*01c0*/ 	.word	0x00008a00
        /*01c4*/ 	.word	0x00000008
        /*01c8*/ 	.word	0x00000078
        /*01cc*/ 	.short	0x0101
        /*01ce*/ 	.byte	0x3f
	.zero		1


	//   ....[22]....
        /*01d0*/ 	.word	0x00009110
        /*01d4*/ 	.word	0x00000006
        /*01d8*/ 	.word	0x00000000
        /*01dc*/ 	.short	0x010a
        /*01de*/ 	.byte	0x3f
	.zero		1


	//   ....[23]....
        /*01e0*/ 	.word	0x00009190
        /*01e4*/ 	.word	0x00000007
        /*01e8*/ 	.word	0x00000000
        /*01ec*/ 	.short	0x010a
        /*01ee*/ 	.byte	0x3f
	.zero		1


	//   ....[24]....
        /*01f0*/ 	.word	0x00009220
        /*01f4*/ 	.word	0x00000006
        /*01f8*/ 	.word	0x00000000
        /*01fc*/ 	.short	0x010a
        /*01fe*/ 	.byte	0x3f
	.zero		1


	//   ....[25]....
        /*0200*/ 	.word	0x000092b0
        /*0204*/ 	.word	0x00000009
        /*0208*/ 	.word	0x00000000
        /*020c*/ 	.short	0x010a
        /*020e*/ 	.byte	0x3f
	.zero		1


	//   ....[26]....
        /*0210*/ 	.word	0x00009340
        /*0214*/ 	.word	0x00000006
        /*0218*/ 	.word	0x00000000
        /*021c*/ 	.short	0x010a
        /*021e*/ 	.byte	0x3f
	.zero		1


	//   ....[27]....
        /*0220*/ 	.word	0x000093d0
        /*0224*/ 	.word	0x00000003
        /*0228*/ 	.word	0x00000000
        /*022c*/ 	.short	0x010a
        /*022e*/ 	.byte	0x3f
	.zero		1


	//   ....[28]....
        /*0230*/ 	.word	0x00009440
        /*0234*/ 	.word	0x0000000b
        /*0238*/ 	.word	0x00000000
        /*023c*/ 	.short	0x010a
        /*023e*/ 	.byte	0x3f
	.zero		1


	//   ....[29]....
        /*0240*/ 	.word	0x000094a0
        /*0244*/ 	.word	0x0000000c
        /*0248*/ 	.word	0x00000000
        /*024c*/ 	.short	0x010a
        /*024e*/ 	.byte	0x3f
	.zero		1


	//   ....[30]....
        /*0250*/ 	.word	0x00009570
        /*0254*/ 	.word	0x00000013
        /*0258*/ 	.word	0x00000030
        /*025c*/ 	.short	0x010a
        /*025e*/ 	.byte	0x3f
	.zero		1


	//   ....[31]....
        /*0260*/ 	.word	0x00009650
        /*0264*/ 	.word	0x00000006
        /*0268*/ 	.word	0x00000000
        /*026c*/ 	.short	0x010a
        /*026e*/ 	.byte	0x3f
	.zero		1


	//   ....[32]....
        /*0270*/ 	.word	0x000096a0
        /*0274*/ 	.word	0x00000007
        /*0278*/ 	.word	0x00000000
        /*027c*/ 	.short	0x010a
        /*027e*/ 	.byte	0x3f
	.zero		1


	//   ....[33]....
        /*0280*/ 	.word	0x000096f0
        /*0284*/ 	.word	0x00000006
        /*0288*/ 	.word	0x00000000
        /*028c*/ 	.short	0x010a
        /*028e*/ 	.byte	0x3f
	.zero		1


	//   ....[34]....
        /*0290*/ 	.word	0x00009740
        /*0294*/ 	.word	0x00000009
        /*0298*/ 	.word	0x00000000
        /*029c*/ 	.short	0x010a
        /*029e*/ 	.byte	0x3f
	.zero		1


	//   ....[35]....
        /*02a0*/ 	.word	0x00009790
        /*02a4*/ 	.word	0x00000006
        /*02a8*/ 	.word	0x00000000
        /*02ac*/ 	.short	0x010a
        /*02ae*/ 	.byte	0x3f
	.zero		1


	//----- nvinfo : EIATTR_NUM_MBARRIERS
	.align		4
.L_28:
        /*02b0*/ 	.byte	0x03, 0x38
        /*02b2*/ 	.short	0x000e


	//----- nvinfo : EIATTR_EXIT_INSTR_OFFSETS
	.align		4
        /*02b4*/ 	.byte	0x04, 0x1c
        /*02b6*/ 	.short	(.L_30 - .L_29)


	//   ....[0]....
.L_29:
        /*02b8*/ 	.word	0x00000610


	//   ....[1]....
        /*02bc*/ 	.word	0x00000ed0


	//   ....[2]....
        /*02c0*/ 	.word	0x00007cd0


	//   ....[3]....
        /*02c4*/ 	.word	0x00008300


	//   ....[4]....
        /*02c8*/ 	.word	0x00009420


	//----- nvinfo : EIATTR_MAX_THREADS
	.align		4
.L_30:
        /*02cc*/ 	.byte	0x04, 0x05
        /*02ce*/ 	.short	(.L_32 - .L_31)
.L_31:
        /*02d0*/ 	.word	0x00000180
        /*02d4*/ 	.word	0x00000001
        /*02d8*/ 	.word	0x00000001


	//----- nvinfo : EIATTR_CRS_STACK_SIZE
	.align		4
.L_32:
        /*02dc*/ 	.byte	0x04, 0x1e
        /*02de*/ 	.short	(.L_34 - .L_33)
.L_33:
        /*02e0*/ 	.word	0x00000000


	//----- nvinfo : EIATTR_CBANK_PARAM_SIZE
	.align		4
.L_34:
        /*02e4*/ 	.byte	0x03, 0x19
        /*02e6*/ 	.short	0x0470


	//----- nvinfo : EIATTR_PARAM_CBANK
	.align		4
        /*02e8*/ 	.byte	0x04, 0x0a
        /*02ea*/ 	.short	(.L_36 - .L_35)
	.align		4
.L_35:
        /*02ec*/ 	.word	index@(.nv.constant0._ZN7cutlass13device_kernelINS_4gemm6kernel13GemmUniversalIN4cute5tupleIJiiiiEEENS1_10collective13CollectiveMmaINS1_37MainloopSm90TmaGmmaWarpSpecializedFP8ILi6ENS5_IJNS4_1CILi1EEESB_SB_EEENS1_35KernelTmaWarpSpecializedCooperativeEEENS5_IJNSA_ILi256EEENSA_ILi64EEENSA_ILi32EEEEEENS_12float_e5m2_tENS5_IJlSB_lEEESJ_SK_NS4_8TiledMMAINS4_8MMA_AtomIJNS4_4SM904GMMA30MMA_64x64x32_F32E5M2E5M2_SS_TNILNSO_7ScaleInE1ELSQ_1EEEEEENS4_6LayoutINS5_IJNSA_ILi2EEESB_SB_EEENS5_IJSB_NSA_ILi0EEESW_EEEEENS5_IJNS4_10UnderscoreESZ_SZ_EEEEENS4_13SM90_TMA_LOADENS4_14ComposedLayoutINS4_7SwizzleILi1ELi4ELi3EEENS4_18smem_ptr_flag_bitsILi8EEENST_INS5_IJNSA_ILi8EEESH_EEENS5_IJSH_SB_EEEEEEEvNS4_8identityES12_S1C_vS1D_EENS_8epilogue10collective6detail29Sm90TmaWarpSpecializedAdapterINS1G_15DefaultEpilogueISJ_SK_SK_NS1F_6thread17LinearCombinationISJ_Li1EffLNS1K_9ScaleType4KindE0ELNS_15FloatRoundStyleE2ESJ_EENS1_15EpilogueDefaultEEEEEvvEEEEvNT_6ParamsE)
        /*02f0*/ 	.short	0x0210
        /*02f2*/ 	.short	0x0470


	//----- nvinfo : EIATTR_SW_WAR
	.align		4
.L_36:
        /*02f4*/ 	.byte	0x04, 0x36
        /*02f6*/ 	.short	(.L_38 - .L_37)
.L_37:
        /*02f8*/ 	.word	0x00000008
.L_38:


//--------------------- .nv.callgraph             --------------------------
	.section	.nv.callgraph,"",@"SHT_CUDA_CALLGRAPH"
	.align	4
	.sectionentsize	8
	.align		4
        /*0000*/ 	.word	0x00000000
	.align		4
        /*0004*/ 	.word	0xffffffff
	.align		4
        /*0008*/ 	.word	0x00000000
	.align		4
        /*000c*/ 	.word	0xfffffffe
	.align		4
        /*0010*/ 	.word	0x00000000
	.align		4
        /*0014*/ 	.word	0xfffffffd
	.align		4
        /*0018*/ 	.word	0x00000000
	.align		4
        /*001c*/ 	.word	0xfffffffc


//--------------------- .nv.constant4             --------------------------
	.section	.nv.constant4,"a",@progbits
	.align	8
	.align		8
.nv.constant4:
        /*0000*/ 	.dword	_ZN40_INTERNAL_248b4bc7_4_k_cu_212d55b5_212254cuda3std3__45__cpo5beginE
	.align		8
        /*0008*/ 	.dword	_ZN40_INTERNAL_248b4bc7_4_k_cu_212d55b5_212254cuda3std3__45__cpo3endE
	.align		8
        /*0010*/ 	.dword	_ZN40_INTERNAL_248b4bc7_4_k_cu_212d55b5_212254cuda3std3__45__cpo6cbeginE
	.align		8
        /*0018*/ 	.dword	_ZN40_INTERNAL_248b4bc7_4_k_cu_212d55b5_212254cuda3std3__45__cpo4cendE
	.align		8
        /*0020*/ 	.dword	_ZN40_INTERNAL_248b4bc7_4_k_cu_212d55b5_212254cuda3std3__442_GLOBAL__N__248b4bc7_4_k_cu_212d55b5_212256ignoreE
	.align		8
        /*0028*/ 	.dword	_ZN40_INTERNAL_248b4bc7_4_k_cu_212d55b5_212254cuda3std3__419piecewise_constructE
	.align		8
        /*0030*/ 	.dword	_ZN40_INTERNAL_248b4bc7_4_k_cu_212d55b5_212254cuda3std3__48in_placeE
	.align		8
        /*0038*/ 	.dword	_ZN40_INTERNAL_248b4bc7_4_k_cu_212d55b5_212254cuda3std6ranges3__45__cpo4swapE
	.align		8
        /*0040*/ 	.dword	_ZN40_INTERNAL_248b4bc7_4_k_cu_212d55b5_212254cuda3std6ranges3__45__cpo9iter_moveE
	.align		8
        /*0048*/ 	.dword	_ZN40_INTERNAL_248b4bc7_4_k_cu_212d55b5_212254cute7productE
	.align		8
        /*0050*/ 	.dword	_ZN40_INTERNAL_248b4bc7_4_k_cu_212d55b5_212254cute1_E


//--------------------- .text._ZN7cutlass13device_kernelINS_4gemm6kernel13GemmUniversalIN4cute5tupleIJiiiiEEENS1_10collective13CollectiveMmaINS1_37MainloopSm90TmaGmmaWarpSpecializedFP8ILi6ENS5_IJNS4_1CILi1EEESB_SB_EEENS1_35KernelTmaWarpSpecializedCooperativeEEENS5_IJNSA_ILi256EEENSA_ILi64EEENSA_ILi32EEEEEENS_12float_e5m2_tENS5_IJlSB_lEEESJ_SK_NS4_8TiledMMAINS4_8MMA_AtomIJNS4_4SM904GMMA30MMA_64x64x32_F32E5M2E5M2_SS_TNILNSO_7ScaleInE1ELSQ_1EEEEEENS4_6LayoutINS5_IJNSA_ILi2EEESB_SB_EEENS5_IJSB_NSA_ILi0EEESW_EEEEENS5_IJNS4_10UnderscoreESZ_SZ_EEEEENS4_13SM90_TMA_LOADENS4_14ComposedLayoutINS4_7SwizzleILi1ELi4ELi3EEENS4_18smem_ptr_flag_bitsILi8EEENST_INS5_IJNSA_ILi8EEESH_EEENS5_IJSH_SB_EEEEEEEvNS4_8identityES12_S1C_vS1D_EENS_8epilogue10collective6detail29Sm90TmaWarpSpecializedAdapterINS1G_15DefaultEpilogueISJ_SK_SK_NS1F_6thread17LinearCombinationISJ_Li1EffLNS1K_9ScaleType4KindE0ELNS_15FloatRoundStyleE2ESJ_EENS1_15EpilogueDefaultEEEEEvvEEEEvNT_6ParamsE --------------------------
	.section	.text._ZN7cutlass13device_kernelINS_4gemm6kernel13GemmUniversalIN4cute5tupleIJiiiiEEENS1_10collective13CollectiveMmaINS1_37MainloopSm90TmaGmmaWarpSpecializedFP8ILi6ENS5_IJNS4_1CILi1EEESB_SB_EEENS1_35KernelTmaWarpSpecializedCooperativeEEENS5_IJNSA_ILi256EEENSA_ILi64EEENSA_ILi32EEEEEENS_12float_e5m2_tENS5_IJlSB_lEEESJ_SK_NS4_8TiledMMAINS4_8MMA_AtomIJNS4_4SM904GMMA30MMA_64x64x32_F32E5M2E5M2_SS_TNILNSO_7ScaleInE1ELSQ_1EEEEEENS4_6LayoutINS5_IJNSA_ILi2EEESB_SB_EEENS5_IJSB_NSA_ILi0EEESW_EEEEENS5_IJNS4_10UnderscoreESZ_SZ_EEEEENS4_13SM90_TMA_LOADENS4_14ComposedLayoutINS4_7SwizzleILi1ELi4ELi3EEENS4_18smem_ptr_flag_bitsILi8EEENST_INS5_IJNSA_ILi8EEESH_EEENS5_IJSH_SB_EEEEEEEvNS4_8identityES12_S1C_vS1D_EENS_8epilogue10collective6detail29Sm90TmaWarpSpecializedAdapterINS1G_15DefaultEpilogueISJ_SK_SK_NS1F_6thread17LinearCombinationISJ_Li1EffLNS1K_9ScaleType4KindE0ELNS_15FloatRoundStyleE2ESJ_EENS1_15EpilogueDefaultEEEEEvvEEEEvNT_6ParamsE,"ax",@progbits
	.align	128
.text._ZN7cutlass13device_kernelINS_4gemm6kernel13GemmUniversalIN4cute5tupleIJiiiiEEENS1_10collective13CollectiveMmaINS1_37MainloopSm90TmaGmmaWarpSpecializedFP8ILi6ENS5_IJNS4_1CILi1EEESB_SB_EEENS1_35KernelTmaWarpSpecializedCooperativeEEENS5_IJNSA_ILi256EEENSA_ILi64EEENSA_ILi32EEEEEENS_12float_e5m2_tENS5_IJlSB_lEEESJ_SK_NS4_8TiledMMAINS4_8MMA_AtomIJNS4_4SM904GMMA30MMA_64x64x32_F32E5M2E5M2_SS_TNILNSO_7ScaleInE1ELSQ_1EEEEEENS4_6LayoutINS5_IJNSA_ILi2EEESB_SB_EEENS5_IJSB_NSA_ILi0EEESW_EEEEENS5_IJNS4_10UnderscoreESZ_SZ_EEEEENS4_13SM90_TMA_LOADENS4_14ComposedLayoutINS4_7SwizzleILi1ELi4ELi3EEENS4_18smem_ptr_flag_bitsILi8EEENST_INS5_IJNSA_ILi8EEESH_EEENS5_IJSH_SB_EEEEEEEvNS4_8identityES12_S1C_vS1D_EENS_8epilogue10collective6detail29Sm90TmaWarpSpecializedAdapterINS1G_15DefaultEpilogueISJ_SK_SK_NS1F_6thread17LinearCombinationISJ_Li1EffLNS1K_9ScaleType4KindE0ELNS_15FloatRoundStyleE2ESJ_EENS1_15EpilogueDefaultEEEEEvvEEEEvNT_6ParamsE:
        .type           _ZN7cutlass13device_kernelINS_4gemm6kernel13GemmUniversalIN4cute5tupleIJiiiiEEENS1_10collective13CollectiveMmaINS1_37MainloopSm90TmaGmmaWarpSpecializedFP8ILi6ENS5_IJNS4_1CILi1EEESB_SB_EEENS1_35KernelTmaWarpSpecializedCooperativeEEENS5_IJNSA_ILi256EEENSA_ILi64EEENSA_ILi32EEEEEENS_12float_e5m2_tENS5_IJlSB_lEEESJ_SK_NS4_8TiledMMAINS4_8MMA_AtomIJNS4_4SM904GMMA30MMA_64x64x32_F32E5M2E5M2_SS_TNILNSO_7ScaleInE1ELSQ_1EEEEEENS4_6LayoutINS5_IJNSA_ILi2EEESB_SB_EEENS5_IJSB_NSA_ILi0EEESW_EEEEENS5_IJNS4_10UnderscoreESZ_SZ_EEEEENS4_13SM90_TMA_LOADENS4_14ComposedLayoutINS4_7SwizzleILi1ELi4ELi3EEENS4_18smem_ptr_flag_bitsILi8EEENST_INS5_IJNSA_ILi8EEESH_EEENS5_IJSH_SB_EEEEEEEvNS4_8identityES12_S1C_vS1D_EENS_8epilogue10collective6detail29Sm90TmaWarpSpecializedAdapterINS1G_15DefaultEpilogueISJ_SK_SK_NS1F_6thread17LinearCombinationISJ_Li1EffLNS1K_9ScaleType4KindE0ELNS_15FloatRoundStyleE2ESJ_EENS1_15EpilogueDefaultEEEEEvvEEEEvNT_6ParamsE,@function
        .size           _ZN7cutlass13device_kernelINS_4gemm6kernel13GemmUniversalIN4cute5tupleIJiiiiEEENS1_10collective13CollectiveMmaINS1_37MainloopSm90TmaGmmaWarpSpecializedFP8ILi6ENS5_IJNS4_1CILi1EEESB_SB_EEENS1_35KernelTmaWarpSpecializedCooperativeEEENS5_IJNSA_ILi256EEENSA_ILi64EEENSA_ILi32EEEEEENS_12float_e5m2_tENS5_IJlSB_lEEESJ_SK_NS4_8TiledMMAINS4_8MMA_AtomIJNS4_4SM904GMMA30MMA_64x64x32_F32E5M2E5M2_SS_TNILNSO_7ScaleInE1ELSQ_1EEEEEENS4_6LayoutINS5_IJNSA_ILi2EEESB_SB_EEENS5_IJSB_NSA_ILi0EEESW_EEEEENS5_IJNS4_10UnderscoreESZ_SZ_EEEEENS4_13SM90_TMA_LOADENS4_14ComposedLayoutINS4_7SwizzleILi1ELi4ELi3EEENS4_18smem_ptr_flag_bitsILi8EEENST_INS5_IJNSA_ILi8EEESH_EEENS5_IJSH_SB_EEEEEEEvNS4_8identityES12_S1C_vS1D_EENS_8epilogue10collective6detail29Sm90TmaWarpSpecializedAdapterINS1G_15DefaultEpilogueISJ_SK_SK_NS1F_6thread17LinearCombinationISJ_Li1EffLNS1K_9ScaleType4KindE0ELNS_15FloatRoundStyleE2ESJ_EENS1_15EpilogueDefaultEEEEEvvEEEEvNT_6ParamsE,(.L_x_205 - _ZN7cutlass13device_kernelINS_4gemm6kernel13GemmUniversalIN4cute5tupleIJiiiiEEENS1_10collective13CollectiveMmaINS1_37MainloopSm90TmaGmmaWarpSpecializedFP8ILi6ENS5_IJNS4_1CILi1EEESB_SB_EEENS1_35KernelTmaWarpSpecializedCooperativeEEENS5_IJNSA_ILi256EEENSA_ILi64EEENSA_ILi32EEEEEENS_12float_e5m2_tENS5_IJlSB_lEEESJ_SK_NS4_8TiledMMAINS4_8MMA_AtomIJNS4_4SM904GMMA30MMA_64x64x32_F32E5M2E5M2_SS_TNILNSO_7ScaleInE1ELSQ_1EEEEEENS4_6LayoutINS5_IJNSA_ILi2EEESB_SB_EEENS5_IJSB_NSA_ILi0EEESW_EEEEENS5_IJNS4_10UnderscoreESZ_SZ_EEEEENS4_13SM90_TMA_LOADENS4_14ComposedLayoutINS4_7SwizzleILi1ELi4ELi3EEENS4_18smem_ptr_flag_bitsILi8EEENST_INS5_IJNSA_ILi8EEESH_EEENS5_IJSH_SB_EEEEEEEvNS4_8identityES12_S1C_vS1D_EENS_8epilogue10collective6detail29Sm90TmaWarpSpecializedAdapterINS1G_15DefaultEpilogueISJ_SK_SK_NS1F_6thread17LinearCombinationISJ_Li1EffLNS1K_9ScaleType4KindE0ELNS_15FloatRoundStyleE2ESJ_EENS1_15EpilogueDefaultEEEEEvvEEEEvNT_6ParamsE)
        .other          _ZN7cutlass13device_kernelINS_4gemm6kernel13GemmUniversalIN4cute5tupleIJiiiiEEENS1_10collective13CollectiveMmaINS1_37MainloopSm90TmaGmmaWarpSpecializedFP8ILi6ENS5_IJNS4_1CILi1EEESB_SB_EEENS1_35KernelTmaWarpSpecializedCooperativeEEENS5_IJNSA_ILi256EEENSA_ILi64EEENSA_ILi32EEEEEENS_12float_e5m2_tENS5_IJlSB_lEEESJ_SK_NS4_8TiledMMAINS4_8MMA_AtomIJNS4_4SM904GMMA30MMA_64x64x32_F32E5M2E5M2_SS_TNILNSO_7ScaleInE1ELSQ_1EEEEEENS4_6LayoutINS5_IJNSA_ILi2EEESB_SB_EEENS5_IJSB_NSA_ILi0EEESW_EEEEENS5_IJNS4_10UnderscoreESZ_SZ_EEEEENS4_13SM90_TMA_LOADENS4_14ComposedLayoutINS4_7SwizzleILi1ELi4ELi3EEENS4_18smem_ptr_flag_bitsILi8EEENST_INS5_IJNSA_ILi8EEESH_EEENS5_IJSH_SB_EEEEEEEvNS4_8identityES12_S1C_vS1D_EENS_8epilogue10collective6detail29Sm90TmaWarpSpecializedAdapterINS1G_15DefaultEpilogueISJ_SK_SK_NS1F_6thread17LinearCombinationISJ_Li1EffLNS1K_9ScaleType4KindE0ELNS_15FloatRoundStyleE2ESJ_EENS1_15EpilogueDefaultEEEEEvvEEEEvNT_6ParamsE,@"STO_CUDA_ENTRY STV_DEFAULT"
_ZN7cutlass13device_kernelINS_4gemm6kernel13GemmUniversalIN4cute5tupleIJiiiiEEENS1_10collective13CollectiveMmaINS1_37MainloopSm90TmaGmmaWarpSpecializedFP8ILi6ENS5_IJNS4_1CILi1EEESB_SB_EEENS1_35KernelTmaWarpSpecializedCooperativeEEENS5_IJNSA_ILi256EEENSA_ILi64EEENSA_ILi32EEEEEENS_12float_e5m2_tENS5_IJlSB_lEEESJ_SK_NS4_8TiledMMAINS4_8MMA_AtomIJNS4_4SM904GMMA30MMA_64x64x32_F32E5M2E5M2_SS_TNILNSO_7ScaleInE1ELSQ_1EEEEEENS4_6LayoutINS5_IJNSA_ILi2EEESB_SB_EEENS5_IJSB_NSA_ILi0EEESW_EEEEENS5_IJNS4_10UnderscoreESZ_SZ_EEEEENS4_13SM90_TMA_LOADENS4_14ComposedLayoutINS4_7SwizzleILi1ELi4ELi3EEENS4_18smem_ptr_flag_bitsILi8EEENST_INS5_IJNSA_ILi8EEESH_EEENS5_IJSH_SB_EEEEEEEvNS4_8identityES12_S1C_vS1D_EENS_8epilogue10collective6detail29Sm90TmaWarpSpecializedAdapterINS1G_15DefaultEpilogueISJ_SK_SK_NS1F_6thread17LinearCombinationISJ_Li1EffLNS1K_9ScaleType4KindE0ELNS_15FloatRoundStyleE2ESJ_EENS1_15EpilogueDefaultEEEEEvvEEEEvNT_6ParamsE:
[----:B------:R-:W-:Y:S01]  /*0000*/  LDC R1, c[0x0][0x28] ;  /* 0x00000a00ff017b82 */ /* 0x000fe20000000800 */
[----:B------:R-:W0:Y:S01]  /*0010*/  S2R R0, SR_TID.X ;  /* 0x0000000000007919 */ /* 0x000e220000002100 */
[----:B------:R-:W-:Y:S01]  /*0020*/  ELECT P0, URZ, PT ;  /* 0x00000000003f782f */ /* 0x000fe20003800000 */
[----:B------:R-:W-:Y:S01]  /*0030*/  BSSY B0, `(.L_x_0) ;  /* 0x000000f000007945 */ /* 0x000fe20003800000 */
[--C-:B0-----:R-:W-:Y:S02]  /*0040*/  SHF.R.U32.HI R2, RZ, 0x5, R0.reuse ;  /* 0x00000005ff027819 */ /* 0x101fe40000011600 */
[----:B------:R-:W-:-:S03]  /*0050*/  SHF.R.U32.HI R3, RZ, 0x7, R0 ;  /* 0x00000007ff037819 */ /* 0x000fc60000011600 */
[----:B------:R-:W0:Y:S04]  /*0060*/  SHFL.IDX PT, R5, R2, RZ, 0x1f ;  /* 0x00001fff02057589 */ /* 0x000e2800000e0000 */
[----:B------:R1:W2:Y:S01]  /*0070*/  SHFL.IDX PT, R6, R3, RZ, 0x1f ;  /* 0x00001fff03067589 */ /* 0x0002a200000e0000 */
[----:B0-----:R-:W-:-:S13]  /*0080*/  ISETP.NE.OR P0, PT, R5, RZ, !P0 ;  /* 0x000000ff0500720c */ /* 0x001fda0004705670 */
[----:B-12---:R-:W-:Y:S05]  /*0090*/  @P0 BRA `(.L_x_1) ;  /* 0x0000000000200947 */ /* 0x006fea0003800000 */
[----:B------:R-:W-:Y:S02]  /*00a0*/  ULDC.64 UR4, c[0x0][0x198] ;  /* 0x0000660000047ab9 */ /* 0x000fe40000000a00 */
[----:B------:R-:W-:Y:S02]  /*00b0*/  UIADD3 UR6, UP0, UR4, 0xf0, URZ ;  /* 0x000000f004067890 */ /* 0x000fe4000ff1e03f */
[----:B------:R-:W-:Y:S02]  /*00c0*/  UIADD3 UR4, UP1, UR4, 0x1f0, URZ ;  /* 0x000001f004047890 */ /* 0x000fe4000ff3e03f */
[----:B------:R-:W-:Y:S02]  /*00d0*/  UIADD3.X UR7, URZ, UR5, URZ, UP0, !UPT ;  /* 0x000000053f077290 */ /* 0x000fe400087fe43f */
[----:B------:R-:W-:-:S07]  /*00e0*/  UIADD3.X UR5, URZ, UR5, URZ, UP1, !UPT ;  /* 0x000000053f057290 */ /* 0x000fce0008ffe43f */
[----:B------:R0:W-:Y:S02]  /*00f0*/  UTMACCTL.PF [UR6] ;  /* 0x00000000060079b9 */ /* 0x0001e40008040000 */
[----:B------:R0:W-:Y:S02]  /*0100*/  UTMACCTL.PF [UR4] ;  /* 0x00000000040079b9 */ /* 0x0001e40008040000 */
[----:B0-----:R-:W-:Y:S01]  /*0110*/  NOP ;  /* 0x0000000000007918 */ /* 0x001fe20000000000 */
.L_x_1:
[----:B------:R-:W-:Y:S05]  /*0120*/  BSYNC B0 ;  /* 0x0000000000007941 */ /* 0x000fea0003800000 */
.L_x_0:
[----:B------:R-:W0:Y:S02]  /*0130*/  SHFL.IDX PT, R3, R2, RZ, 0x1f ;  /* 0x00001fff02037589 */ /* 0x000e2400000e0000 */
[----:B0-----:R-:W-:-:S13]  /*0140*/  ISETP.NE.AND P0, PT, R3, RZ, PT ;  /* 0x000000ff0300720c */ /* 0x001fda0003f05270 */
[----:B------:R-:W-:Y:S05]  /*0150*/  @P0 BRA `(.L_x_2) ;  /* 0x0000000000680947 */ /* 0x000fea0003800000 */
[----:B------:R-:W0:Y:S01]  /*0160*/  S2UR UR8, SR_CgaCtaId ;  /* 0x00000000000879c3 */ /* 0x000e220000008800 */
[----:B------:R-:W-:Y:S01]  /*0170*/  UMOV UR4, 0x400 ;  /* 0x0000040000047882 */ /* 0x000fe20000000000 */
[----:B------:R-:W-:Y:S01]  /*0180*/  UMOV UR5, 0x1 ;  /* 0x0000000100057882 */ /* 0x000fe20000000000 */
[----:B------:R-:W-:Y:S01]  /*0190*/  UMOV UR6, 0x100 ;  /* 0x0000010000067882 */ /* 0x000fe20000000000 */
[----:B------:R-:W-:Y:S01]  /*01a0*/  ELECT P0, URZ, PT ;  /* 0x00000000003f782f */ /* 0x000fe20003800000 */
[----:B------:R-:W-:-:S04]  /*01b0*/  UIADD3 UR6, -UR6, 0x100000, URZ ;  /* 0x0010000006067890 */ /* 0x000fc8000fffe13f */
[----:B------:R-:W-:Y:S02]  /*01c0*/  USHF.L.U32 UR7, UR6, 0xb, URZ ;  /* 0x0000000b06077899 */ /* 0x000fe4000800063f */
[----:B------:R-:W-:Y:S02]  /*01d0*/  USHF.L.U32 UR6, UR6, 0x1, URZ ;  /* 0x0000000106067899 */ /* 0x000fe4000800063f */
[----:B0-----:R-:W-:Y:S02]  /*01e0*/  ULEA UR8, UR8, UR4, 0x18 ;  /* 0x0000000408087291 */ /* 0x001fe4000f8ec03f */
[----:B------:R-:W-:-:S04]  /*01f0*/  UIADD3 UR4, -UR5, 0x100000, URZ ;  /* 0x0010000005047890 */ /* 0x000fc8000fffe13f */
[----:B------:R-:W-:Y:S02]  /*0200*/  USHF.L.U32 UR5, UR4, 0xb, URZ ;  /* 0x0000000b04057899 */ /* 0x000fe4000800063f */
[----:B------:R-:W-:Y:S01]  /*0210*/  USHF.L.U32 UR4, UR4, 0x1, URZ ;  /* 0x0000000104047899 */ /* 0x000fe2000800063f */
[----:B------:R-:W0:Y:S11]  /*0220*/  FENCE.VIEW.ASYNC.S ;  /* 0x00000000000073c6 */ /* 0x000e360000000000 */
[----:B0-----:R0:W1:Y:S01]  /*0230*/  SYNCS.EXCH.64 URZ, [UR8], UR4 ;  /* 0x00000004083f75b2 */ /* 0x0010620008000100 */
[----:B------:R0:W2:Y:S01]  /*0240*/  SYNCS.EXCH.64 URZ, [UR8+0x30], UR6 ;  /* 0x00003006083f75b2 */ /* 0x0000a20008000100 */
[----:B------:R0:W3:Y:S01]  /*0250*/  SYNCS.EXCH.64 URZ, [UR8+0x8], UR4 ;  /* 0x00000804083f75b2 */ /* 0x0000e20008000100 */
[----:B------:R0:W4:Y:S01]  /*0260*/  SYNCS.EXCH.64 URZ, [UR8+0x38], UR6 ;  /* 0x00003806083f75b2 */ /* 0x0001220008000100 */
[----:B------:R0:W0:Y:S01]  /*0270*/  SYNCS.EXCH.64 URZ, [UR8+0x10], UR4 ;  /* 0x00001004083f75b2 */ /* 0x0000220008000100 */
[----:B------:R0:W0:Y:S01]  /*0280*/  SYNCS.EXCH.64 URZ, [UR8+0x40], UR6 ;  /* 0x00004006083f75b2 */ /* 0x0000220008000100 */
[----:B------:R0:W0:Y:S01]  /*0290*/  SYNCS.EXCH.64 URZ, [UR8+0x18], UR4 ;  /* 0x00001804083f75b2 */ /* 0x0000220008000100 */
[----:B------:R0:W0:Y:S01]  /*02a0*/  SYNCS.EXCH.64 URZ, [UR8+0x48], UR6 ;  /* 0x00004806083f75b2 */ /* 0x0000220008000100 */
[----:B------:R0:W0:Y:S01]  /*02b0*/  SYNCS.EXCH.64 URZ, [UR8+0x20], UR4 ;  /* 0x00002004083f75b2 */ /* 0x0000220008000100 */
[----:B------:R0:W0:Y:S01]  /*02c0*/  SYNCS.EXCH.64 URZ, [UR8+0x50], UR6 ;  /* 0x00005006083f75b2 */ /* 0x0000220008000100 */
[----:B------:R0:W0:Y:S01]  /*02d0*/  SYNCS.EXCH.64 URZ, [UR8+0x28], UR4 ;  /* 0x00002804083f75b2 */ /* 0x0000220008000100 */
[----:B------:R0:W0:Y:S01]  /*02e0*/  SYNCS.EXCH.64 URZ, [UR8+0x58], UR6 ;  /* 0x00005806083f75b2 */ /* 0x0000220008000100 */
[----:B------:R-:W-:Y:S01]  /*02f0*/  NOP ;  /* 0x0000000000007918 */ /* 0x000fe20000000000 */
.L_x_2:
[----:B------:R-:W5:Y:S01]  /*0300*/  SHFL.IDX PT, R2, R2, RZ, 0x1f ;  /* 0x00001fff02027589 */ /* 0x000f6200000e0000 */
[----:B------:R-:W1:Y:S01]  /*0310*/  LDC R3, c[0x0][0x65c] ;  /* 0x00019700ff037b82 */ /* 0x000e620000000800 */
[----:B------:R-:W-:Y:S02]  /*0320*/  ELECT P0, URZ, PT ;  /* 0x00000000003f782f */ /* 0x000fe40003800000 */
[----:B------:R-:W-:Y:S01]  /*0330*/  SHF.R.S32.HI R4, RZ, 0x1f, R5 ;  /* 0x0000001fff047819 */ /* 0x000fe20000011405 */
[----:B------:R-:W2:Y:S01]  /*0340*/  S2R R10, SR_CTAID.Y ;  /* 0x00000000000a7919 */ /* 0x000ea20000002600 */
[----:B0-----:R-:W-:Y:S01]  /*0350*/  UMOV UR4, 0x20 ;  /* 0x0000002000047882 */ /* 0x001fe20000000000 */
[C---:B------:R-:W-:Y:S01]  /*0360*/  ISETP.NE.AND P2, PT, R6.reuse, RZ, PT ;  /* 0x000000ff0600720c */ /* 0x040fe20003f45270 */
[----:B------:R-:W-:Y:S01]  /*0370*/  VIADD R11, R6, 0xffffffff ;  /* 0xffffffff060b7836 */ /* 0x000fe20000000000 */
[----:B------:R-:W0:Y:S01]  /*0380*/  S2R R8, SR_CTAID.X ;  /* 0x0000000000087919 */ /* 0x000e220000002500 */
[----:B------:R-:W-:Y:S01]  /*0390*/  LEA.HI R4, R4, R5, RZ, 0x2 ;  /* 0x0000000504047211 */ /* 0x000fe200078f10ff */
[----:B------:R-:W-:Y:S01]  /*03a0*/  NOP ;  /* 0x0000000000007918 */ /* 0x000fe20000000000 */
[----:B------:R-:W-:Y:S01]  /*03b0*/  NOP ;  /* 0x0000000000007918 */ /* 0x000fe20000000000 */
[----:B------:R-:W-:-:S02]  /*03c0*/  ISETP.GE.U32.AND P1, PT, R11, 0x2, PT ;  /* 0x000000020b00780c */ /* 0x000fc40003f26070 */
[----:B------:R-:W-:-:S05]  /*03d0*/  LOP3.LUT R4, R4, 0xfffffffc, RZ, 0xc0, !PT ;  /* 0xfffffffc04047812 */ /* 0x000fca00078ec0ff */
[----:B------:R-:W-:Y:S01]  /*03e0*/  IMAD.IADD R5, R5, 0x1, -R4 ;  /* 0x0000000105057824 */ /* 0x000fe200078e0a04 */
[----:B-----5:R-:W-:Y:S02]  /*03f0*/  ISETP.NE.OR P0, PT, R2, RZ, !P0 ;  /* 0x000000ff0200720c */ /* 0x020fe40004705670 */
[----:B-1----:R-:W-:-:S11]  /*0400*/  ISETP.NE.AND P3, PT, R3, 0x1, PT ;  /* 0x000000010300780c */ /* 0x002fd60003f65270 */
[----:B------:R-:W-:Y:S01]  /*0410*/  VOTEU.ALL UP0, P0 ;  /* 0x00000000003f7886 */ /* 0x000fe20000000000 */
[----:B------:R-:W-:Y:S01]  /*0420*/  VOTEU.ALL UP1, P0 ;  /* 0x00000000003f7886 */ /* 0x000fe20000020000 */
[----:B------:R-:W0:Y:S01]  /*0430*/  @P3 LDC R9, c[0x0][0x10] ;  /* 0x00000400ff093b82 */ /* 0x000e220000000800 */
[----:B--2---:R-:W-:Y:S02]  /*0440*/  @P3 IMAD.MOV.U32 R2, RZ, RZ, R10 ;  /* 0x000000ffff023224 */ /* 0x004fe400078e000a */
[----:B------:R-:W-:Y:S01]  /*0450*/  @!UP0 UMOV UR6, 0x400 ;  /* 0x0000040000068882 */ /* 0x000fe20000000000 */
[----:B------:R-:W-:-:S04]  /*0460*/  @!UP0 UIADD3 UR4, -UR4, 0x100000, URZ ;  /* 0x0010000004048890 */ /* 0x000fc8000fffe13f */
[----:B------:R-:W-:Y:S02]  /*0470*/  @!UP0 USHF.L.U32 UR5, UR4, 0xb, URZ ;  /* 0x0000000b04058899 */ /* 0x000fe4000800063f */
[----:B------:R-:W-:Y:S01]  /*0480*/  @!UP0 USHF.L.U32 UR4, UR4, 0x1, URZ ;  /* 0x0000000104048899 */ /* 0x000fe2000800063f */
[----:B------:R-:W-:Y:S02]  /*0490*/  @P3 IMAD.MOV.U32 R3, RZ, RZ, RZ ;  /* 0x000000ffff033224 */ /* 0x000fe400078e00ff */
[----:B------:R-:W-:Y:S01]  /*04a0*/  @P3 IMAD.MOV.U32 R13, RZ, RZ, RZ ;  /* 0x000000ffff0d3224 */ /* 0x000fe200078e00ff */
[----:B------:R-:W1:Y:S08]  /*04b0*/  @!UP0 S2UR UR7, SR_CgaCtaId ;  /* 0x00000000000789c3 */ /* 0x000e700000008800 */
[----:B------:R-:W2:Y:S01]  /*04c0*/  @!P3 LDC R7, c[0x0][0xc] ;  /* 0x00000300ff07bb82 */ /* 0x000ea20000000800 */
[----:B0-----:R-:W-:-:S04]  /*04d0*/  @P3 IMAD.WIDE.U32 R2, R8, R9, R2 ;  /* 0x0000000908023225 */ /* 0x001fc800078e0002 */
[----:B------:R-:W-:Y:S02]  /*04e0*/  IMAD.MOV.U32 R9, RZ, RZ, RZ ;  /* 0x000000ffff097224 */ /* 0x000fe400078e00ff */
[----:B------:R-:W-:Y:S01]  /*04f0*/  @P3 IMAD.IADD R3, R3, 0x1, R13 ;  /* 0x0000000103033824 */ /* 0x000fe200078e020d */
[----:B-1----:R-:W-:Y:S01]  /*0500*/  @!UP0 ULEA UR6, UR7, UR6, 0x18 ;  /* 0x0000000607068291 */ /* 0x002fe2000f8ec03f */
[----:B------:R-:W-:Y:S01]  /*0510*/  VOTEU.ALL UP0, P0 ;  /* 0x00000000003f7886 */ /* 0x000fe20000000000 */
[----:B------:R-:W-:-:S04]  /*0520*/  ISETP.NE.AND P0, PT, R5, 0x3, PT ;  /* 0x000000030500780c */ /* 0x000fc80003f05270 */
[----:B------:R-:W-:-:S04]  /*0530*/  ISETP.EQ.OR P0, PT, R5, RZ, !P0 ;  /* 0x000000ff0500720c */ /* 0x000fc80004702670 */
[----:B------:R-:W-:Y:S01]  /*0540*/  ISETP.EQ.AND P0, PT, R6, RZ, P0 ;  /* 0x000000ff0600720c */ /* 0x000fe20000702270 */
[----:B------:R-:W0:Y:S02]  /*0550*/  FENCE.VIEW.ASYNC.S ;  /* 0x00000000000073c6 */ /* 0x000e240000000000 */
[----:B0-----:R0:W3:Y:S01]  /*0560*/  @!UP0 SYNCS.EXCH.64 URZ, [UR6+0x70], UR4 ;  /* 0x00007004063f85b2 */ /* 0x0010e20008000100 */
[----:B--2---:R-:W-:Y:S01]  /*0570*/  @!P3 IMAD.WIDE.U32 R6, R7, R10, R8 ;  /* 0x0000000a0706b225 */ /* 0x004fe200078e0008 */
[----:B------:R-:W-:-:S03]  /*0580*/  SEL R4, RZ, 0x1, !P0 ;  /* 0x00000001ff047807 */ /* 0x000fc60004000000 */
[----:B------:R-:W-:Y:S02]  /*0590*/  @!P3 IMAD.MOV.U32 R2, RZ, RZ, R6 ;  /* 0x000000ffff02b224 */ /* 0x000fe400078e0006 */
[----:B------:R-:W-:Y:S01]  /*05a0*/  @!P3 IMAD.MOV.U32 R3, RZ, RZ, R7 ;  /* 0x000000ffff03b224 */ /* 0x000fe200078e0007 */
[----:B------:R-:W-:Y:S01]  /*05b0*/  SEL R4, R4, 0x2, P1 ;  /* 0x0000000204047807 */ /* 0x000fe20000800000 */
[----:B------:R0:W3:Y:S01]  /*05c0*/  @!UP1 SYNCS.EXCH.64 URZ, [UR6+0x78], UR4 ;  /* 0x00007804063f95b2 */ /* 0x0000e20008000100 */
[----:B------:R-:W-:Y:S01]  /*05d0*/  NOP ;  /* 0x0000000000007918 */ /* 0x000fe20000000000 */
[----:B---34-:R-:W-:Y:S06]  /*05e0*/  BAR.SYNC.DEFER_BLOCKING 0x0 ;  /* 0x0000000000007b1d */ /* 0x018fec0000010000 */
[----:B------:R-:W-:Y:S05]  /*05f0*/  @!P2 BRA `(.L_x_3) ;  /* 0x0000007400b8a947 */ /* 0x000fea0003800000 */
[----:B------:R-:W-:-:S13]  /*0600*/  ISETP.GT.U32.AND P0, PT, R11, 0x1, PT ;  /* 0x000000010b00780c */ /* 0x000fda0003f04070 */
[----:B0-----:R-:W-:Y:S05]  /*0610*/  @P0 EXIT ;  /* 0x000000000000094d */ /* 0x001fea0003800000 */
[----:B------:R-:W-:Y:S01]  /*0620*/  ULDC.64 UR4, c[0x0][0x650] ;  /* 0x0001940000047ab9 */ /* 0x000fe20000000a00 */
[----:B------:R-:W-:Y:S01]  /*0630*/  PRMT R12, RZ, 0x7610, R12 ;  /* 0x00007610ff0c7816 */ /* 0x000fe2000000000c */
[----:B------:R-:W-:Y:S01]  /*0640*/  IMAD.MOV.U32 R6, RZ, RZ, -0x1 ;  /* 0xffffffffff067424 */ /* 0x000fe200078e00ff */
[----:B------:R-:W-:Y:S01]  /*0650*/  ISETP.GE.U32.AND P0, PT, R2, UR4, PT ;  /* 0x0000000402007c0c */ /* 0x000fe2000bf06070 */
[----:B------:R-:W-:Y:S02]  /*0660*/  IMAD.MOV.U32 R7, RZ, RZ, -0x1 ;  /* 0xffffffffff077424 */ /* 0x000fe400078e00ff */
[----:B------:R-:W-:Y:S01]  /*0670*/  IMAD.MOV.U32 R5, RZ, RZ, -0x1 ;  /* 0xffffffffff057424 */ /* 0x000fe200078e00ff */
[----:B------:R-:W-:-:S13]  /*0680*/  ISETP.GE.U32.AND.EX P0, PT, R3, UR5, PT, P0 ;  /* 0x0000000503007c0c */ /* 0x000fda000bf06100 */
[----:B------:R-:W-:Y:S05]  /*0690*/  @P0 BRA `(.L_x_4) ;  /* 0x00000004005c0947 */ /* 0x000fea0003800000 */
[----:B------:R-:W0:Y:S01]  /*06a0*/  LDC.64 R16, c[0x0][0x628] ;  /* 0x00018a00ff107b82 */ /* 0x000e220000000a00 */
[----:B------:R-:W-:Y:S02]  /*06b0*/  IMAD.MOV.U32 R6, RZ, RZ, R2 ;  /* 0x000000ffff067224 */ /* 0x000fe400078e0002 */
[----:B------:R-:W-:-:S05]  /*06c0*/  IMAD.MOV.U32 R7, RZ, RZ, R3 ;  /* 0x000000ffff077224 */ /* 0x000fca00078e0003 */
[----:B------:R-:W1:Y:S08]  /*06d0*/  LDC R18, c[0x0][0x630] ;  /* 0x00018c00ff127b82 */ /* 0x000e700000000800 */
[----:B------:R-:W2:Y:S01]  /*06e0*/  LDC.64 R20, c[0x0][0x620] ;  /* 0x00018800ff147b82 */ /* 0x000ea20000000a00 */
[----:B0-----:R-:W-:-:S04]  /*06f0*/  ISETP.NE.U32.AND P0, PT, R16, RZ, PT ;  /* 0x000000ff1000720c */ /* 0x001fc80003f05070 */
[----:B------:R-:W-:-:S13]  /*0700*/  ISETP.NE.AND.EX P0, PT, R17, RZ, PT, P0 ;  /* 0x000000ff1100720c */ /* 0x000fda0003f05300 */
[----:B-12---:R-:W-:Y:S05]  /*0710*/  @!P0 BRA `(.L_x_5) ;  /* 0x0000000000288947 */ /* 0x006fea0003800000 */
[----:B------:R-:W0:Y:S02]  /*0720*/  LDC R5, c[0x0][0x634] ;  /* 0x00018d00ff057b82 */ /* 0x000e240000000800 */
[----:B0-----:R-:W-:-:S05]  /*0730*/  IADD3 R5, P0, R2, R5, RZ ;  /* 0x0000000502057210 */ /* 0x001fca0007f1e0ff */
[----:B------:R-:W-:-:S04]  /*0740*/  IMAD.X R11, RZ, RZ, R3, P0 ;  /* 0x000000ffff0b7224 */ /* 0x000fc800000e0603 */
[----:B------:R-:W-:-:S04]  /*0750*/  IMAD.WIDE.U32 R6, R11, R16, RZ ;  /* 0x000000100b067225 */ /* 0x000fc800078e00ff */
[----:B------:R-:W-:-:S04]  /*0760*/  IMAD.WIDE.U32 R12, P0, R5, R17, R6 ;  /* 0x00000011050c7225 */ /* 0x000fc80007800006 */
[----:B------:R-:W-:-:S04]  /*0770*/  IMAD.WIDE.U32 R6, R5, R16, RZ ;  /* 0x0000001005067225 */ /* 0x000fc800078e00ff */
[----:B------:R-:W-:Y:S01]  /*0780*/  IMAD.X R15, RZ, RZ, RZ, P0 ;  /* 0x000000ffff0f7224 */ /* 0x000fe200000e06ff */
[----:B------:R-:W-:Y:S01]  /*0790*/  IADD3 RZ, P0, R7, R12, RZ ;  /* 0x0000000c07ff7210 */ /* 0x000fe20007f1e0ff */
[----:B------:R-:W-:-:S04]  /*07a0*/  IMAD.MOV.U32 R14, RZ, RZ, R13 ;  /* 0x000000ffff0e7224 */ /* 0x000fc800078e000d */
[----:B------:R-:W-:-:S08]  /*07b0*/  IMAD.WIDE.U32.X R6, R11, R17, R14, P0 ;  /* 0x000000110b067225 */ /* 0x000fd000000e040e */
.L_x_5:
[--C-:B------:R-:W-:Y:S01]  /*07c0*/  SHF.R.U64 R26, R6, R18, R7.reuse ;  /* 0x00000012061a7219 */ /* 0x100fe20000001207 */
[----:B------:R-:W0:Y:S01]  /*07d0*/  LDC.64 R22, c[0x0][0x640] ;  /* 0x00019000ff167b82 */ /* 0x000e220000000a00 */
[----:B------:R-:W-:Y:S01]  /*07e0*/  I2FP.F32.U32 R5, R8 ;  /* 0x0000000800057245 */ /* 0x000fe20000201000 */
[----:B------:R-:W-:Y:S01]  /*07f0*/  ULDC UR4, c[0x0][0x150] ;  /* 0x0000540000047ab9 */ /* 0x000fe20000000800 */
[----:B------:R-:W-:Y:S02]  /*0800*/  SHF.R.U32.HI R6, RZ, R18, R7 ;  /* 0x00000012ff067219 */ /* 0x000fe40000011607 */
[----:B------:R-:W-:Y:S01]  /*0810*/  IADD3 R11, P0, RZ, -R26, RZ ;  /* 0x8000001aff0b7210 */ /* 0x000fe20007f1e0ff */
[----:B------:R-:W-:Y:S01]  /*0820*/  FMUL R5, R5, UR4 ;  /* 0x0000000405057c20 */ /* 0x000fe20008400000 */
[----:B------:R-:W-:Y:S01]  /*0830*/  ULDC UR4, c[0x0][0x154] ;  /* 0x0000550000047ab9 */ /* 0x000fe20000000800 */
[----:B------:R-:W1:Y:S02]  /*0840*/  LDC R14, c[0x0][0x618] ;  /* 0x00018600ff0e7b82 */ /* 0x000e640000000800 */
[----:B------:R-:W-:-:S02]  /*0850*/  IMAD.X R13, RZ, RZ, ~R6, P0 ;  /* 0x000000ffff0d7224 */ /* 0x000fc400000e0e06 */
[----:B------:R-:W2:Y:S01]  /*0860*/  F2I.U32.TRUNC.NTZ R5, R5 ;  /* 0x0000000500057305 */ /* 0x000ea2000020f000 */
[----:B------:R-:W-:-:S03]  /*0870*/  IMAD.WIDE.U32 R6, R11, R20, R2 ;  /* 0x000000140b067225 */ /* 0x000fc600078e0002 */
[----:B------:R-:W3:Y:S01]  /*0880*/  LDC R9, c[0x0][0x144] ;  /* 0x00005100ff097b82 */ /* 0x000ee20000000800 */
[----:B------:R-:W-:-:S04]  /*0890*/  IMAD R12, R13, R20, RZ ;  /* 0x000000140d0c7224 */ /* 0x000fc800078e02ff */
[----:B------:R-:W-:Y:S02]  /*08a0*/  IMAD R11, R11, R21, R12 ;  /* 0x000000150b0b7224 */ /* 0x000fe400078e020c */
[----:B------:R-:W-:Y:S01]  /*08b0*/  IMAD.MOV.U32 R12, RZ, RZ, 0x1 ;  /* 0x00000001ff0c7424 */ /* 0x000fe200078e00ff */
[----:B------:R-:W4:Y:S01]  /*08c0*/  LDC R18, c[0x0][0x608] ;  /* 0x00018200ff127b82 */ /* 0x000f220000000800 */
[----:B------:R-:W-:Y:S01]  /*08d0*/  IMAD.IADD R11, R7, 0x1, R11 ;  /* 0x00000001070b7824 */ /* 0x000fe200078e020b */
[----:B0-----:R-:W-:Y:S01]  /*08e0*/  ISETP.NE.U32.AND P0, PT, R22, RZ, PT ;  /* 0x000000ff1600720c */ /* 0x001fe20003f05070 */
[----:B--2---:R-:W-:-:S03]  /*08f0*/  IMAD.MOV R7, RZ, RZ, -R5 ;  /* 0x000000ffff077224 */ /* 0x004fc600078e0a05 */
[----:B------:R-:W-:Y:S02]  /*0900*/  ISETP.NE.AND.EX P0, PT, R23, RZ, PT, P0 ;  /* 0x000000ff1700720c */ /* 0x000fe40003f05300 */
[----:B------:R-:W0:Y:S01]  /*0910*/  LDC R13, c[0x0][0x658] ;  /* 0x00019600ff0d7b82 */ /* 0x000e220000000800 */
[--C-:B-1----:R-:W-:Y:S02]  /*0920*/  SHF.R.U64 R16, R6, R14, R11.reuse ;  /* 0x0000000e06107219 */ /* 0x102fe4000000120b */
[----:B------:R-:W-:Y:S02]  /*0930*/  I2FP.F32.U32 R6, R10 ;  /* 0x0000000a00067245 */ /* 0x000fe40000201000 */
[----:B------:R-:W-:-:S03]  /*0940*/  SHF.R.U32.HI R11, RZ, R14, R11 ;  /* 0x0000000eff0b7219 */ /* 0x000fc6000001160b */
[----:B------:R-:W1:Y:S01]  /*0950*/  LDC R17, c[0x0][0x148] ;  /* 0x00005200ff117b82 */ /* 0x000e620000000800 */
[----:B---3--:R-:W-:Y:S02]  /*0960*/  IMAD R5, R9, R7, R8 ;  /* 0x0000000709057224 */ /* 0x008fe400078e0208 */
[----:B------:R-:W-:Y:S01]  /*0970*/  FMUL R7, R6, UR4 ;  /* 0x0000000406077c20 */ /* 0x000fe20008400000 */
[----:B------:R-:W-:-:S03]  /*0980*/  IMAD.MOV.U32 R6, RZ, RZ, -0x1 ;  /* 0xffffffffff067424 */ /* 0x000fc600078e00ff */
[----:B------:R2:W3:Y:S01]  /*0990*/  F2I.U32.TRUNC.NTZ R15, R7 ;  /* 0x00000007000f7305 */ /* 0x0004e2000020f000 */
[----:B------:R-:W1:Y:S01]  /*09a0*/  LDC R21, c[0x0][0x600] ;  /* 0x00018000ff157b82 */ /* 0x000e620000000800 */
[-CC-:B----4-:R-:W-:Y:S02]  /*09b0*/  SHF.R.U64 R27, R16, R18.reuse, R11.reuse ;  /* 0x00000012101b7219 */ /* 0x190fe4000000120b */
[----:B------:R-:W-:-:S05]  /*09c0*/  SHF.R.U32.HI R8, RZ, R18, R11 ;  /* 0x00000012ff087219 */ /* 0x000fca000001160b */
[----:B------:R-:W4:Y:S01]  /*09d0*/  LDC R20, c[0x0][0x648] ;  /* 0x00019200ff147b82 */ /* 0x000f220000000800 */
[-CC-:B0-----:R-:W-:Y:S02]  /*09e0*/  SHF.R.U64 R18, R27, R13.reuse, R8.reuse ;  /* 0x0000000d1b127219 */ /* 0x181fe40000001208 */
[-C--:B------:R-:W-:Y:S02]  /*09f0*/  SHF.L.U32 R6, R6, R13.reuse, RZ ;  /* 0x0000000d06067219 */ /* 0x080fe400000006ff */
[-C--:B------:R-:W-:Y:S02]  /*0a00*/  SHF.R.U32.HI R8, RZ, R13.reuse, R8 ;  /* 0x0000000dff087219 */ /* 0x080fe40000011608 */
[----:B------:R-:W-:Y:S01]  /*0a10*/  LOP3.LUT R14, RZ, R6, RZ, 0x33, !PT ;  /* 0x00000006ff0e7212 */ /* 0x000fe200078e33ff */
[----:B------:R-:W0:Y:S01]  /*0a20*/  LDC R25, c[0x0][0x638] ;  /* 0x00018e00ff197b82 */ /* 0x000e220000000800 */
[----:B------:R-:W-:Y:S01]  /*0a30*/  SHF.L.U32 R11, R12, R13, RZ ;  /* 0x0000000d0c0b7219 */ /* 0x000fe200000006ff */
[----:B------:R-:W-:-:S02]  /*0a40*/  IMAD.MOV.U32 R6, RZ, RZ, R18 ;  /* 0x000000ffff067224 */ /* 0x000fc400078e0012 */
[----:B--2---:R-:W-:-:S04]  /*0a50*/  IMAD.MOV.U32 R7, RZ, RZ, R8 ;  /* 0x000000ffff077224 */ /* 0x004fc800078e0008 */
[----:B------:R-:W2:Y:S01]  /*0a60*/  LDC R24, c[0x0][0x610] ;  /* 0x00018400ff187b82 */ /* 0x000ea20000000800 */
[----:B---3--:R-:W-:Y:S05]  /*0a70*/  @!P0 BRA `(.L_x_6) ;  /* 0x0000000000288947 */ /* 0x008fea0003800000 */
[----:B------:R-:W3:Y:S02]  /*0a80*/  LDC R13, c[0x0][0x64c] ;  /* 0x00019300ff0d7b82 */ /* 0x000ee40000000800 */
[----:B---3--:R-:W-:-:S05]  /*0a90*/  IADD3 R13, P0, R18, R13, RZ ;  /* 0x0000000d120d7210 */ /* 0x008fca0007f1e0ff */
        /* <DEDUP_REMOVED lines=8> */
.L_x_6:
[----:B----4-:R-:W-:Y:S01]  /*0b20*/  SHF.R.U64 R6, R6, R20, R7 ;  /* 0x0000001406067219 */ /* 0x010fe20000001207 */
[----:B-1----:R-:W-:Y:S01]  /*0b30*/  VIADD R7, R21, 0xffffffff ;  /* 0xffffffff15077836 */ /* 0x002fe20000000000 */
[----:B------:R-:W-:Y:S01]  /*0b40*/  LOP3.LUT R14, R27, R14, RZ, 0xc0, !PT ;  /* 0x0000000e1b0e7212 */ /* 0x000fe200078ec0ff */
[----:B------:R-:W-:Y:S02]  /*0b50*/  IMAD.MOV R15, RZ, RZ, -R15 ;  /* 0x000000ffff0f7224 */ /* 0x000fe400078e0a0f */
[----:B------:R-:W-:Y:S01]  /*0b60*/  IMAD.MOV R8, RZ, RZ, -R6 ;  /* 0x000000ffff087224 */ /* 0x000fe200078e0a06 */
[----:B------:R-:W-:Y:S01]  /*0b70*/  LOP3.LUT R7, R16, R7, RZ, 0xc0, !PT ;  /* 0x0000000710077212 */ /* 0x000fe200078ec0ff */
[----:B------:R-:W-:Y:S02]  /*0b80*/  IMAD R14, R11, R6, R14 ;  /* 0x000000060b0e7224 */ /* 0x000fe400078e020e */
[----:B------:R-:W-:Y:S02]  /*0b90*/  @P3 IMAD R5, R17, R15, R10 ;  /* 0x0000000f11053224 */ /* 0x000fe400078e020a */
[----:B0-----:R-:W-:-:S02]  /*0ba0*/  IMAD R6, R8, R25, R18 ;  /* 0x0000001908067224 */ /* 0x001fc400078e0212 */
[----:B--2---:R-:W-:Y:S02]  /*0bb0*/  IMAD R5, R14, R24, R5 ;  /* 0x000000180e057224 */ /* 0x004fe400078e0205 */
[----:B------:R-:W-:Y:S02]  /*0bc0*/  IMAD R6, R6, R21, R7 ;  /* 0x0000001506067224 */ /* 0x000fe400078e0207 */
[----:B------:R-:W-:-:S03]  /*0bd0*/  IMAD.MOV.U32 R12, RZ, RZ, 0x1 ;  /* 0x00000001ff0c7424 */ /* 0x000fc600078e00ff */
[----:B------:R-:W-:Y:S02]  /*0be0*/  SEL R7, R6, R5, !P3 ;  /* 0x0000000506077207 */ /* 0x000fe40005800000 */
[----:B------:R-:W-:Y:S01]  /*0bf0*/  SEL R6, R5, R6, !P3 ;  /* 0x0000000605067207 */ /* 0x000fe20005800000 */
[----:B------:R-:W-:-:S07]  /*0c00*/  IMAD.MOV.U32 R5, RZ, RZ, R26 ;  /* 0x000000ffff057224 */ /* 0x000fce00078e001a */
.L_x_4:
[----:B------:R-:W-:-:S08]  /*0c10*/  NOP ;  /* 0x0000000000007918 */ /* 0x000fd00000000000 */
[----:B------:R-:W0:Y:S02]  /*0c20*/  USETMAXREG.TRY_ALLOC.CTAPOOL UP0, 0xe8 ;  /* 0x000000e8000079c8 */ /* 0x000e240008000600 */
[----:B0-----:R-:W-:-:S13]  /*0c30*/  PLOP3.LUT P0, PT, PT, PT, UP0, 0x80, 0x0 ;  /* 0x000000000000781c */ /* 0x001fda0003f0f008 */
[----:B------:R-:W-:Y:S05]  /*0c40*/  @!P0 BRA `(.L_x_4) ;  /* 0xfffffffc00f08947 */ /* 0x000fea000383ffff */
[----:B------:R-:W-:Y:S01]  /*0c50*/  ULDC.64 UR4, c[0x0][0x598] ;  /* 0x0001660000047ab9 */ /* 0x000fe20000000a00 */
[----:B------:R-:W-:Y:S01]  /*0c60*/  ULDC.64 UR16, c[0x0][0x208] ;  /* 0x0000820000107ab9 */ /* 0x000fe20000000a00 */
[----:B------:R-:W-:-:S04]  /*0c70*/  ISETP.NE.U32.AND P0, PT, RZ, UR4, PT ;  /* 0x00000004ff007c0c */ /* 0x000fc8000bf05070 */
[----:B------:R-:W-:-:S13]  /*0c80*/  ISETP.NE.AND.EX P0, PT, RZ, UR5, PT, P0 ;  /* 0x00000005ff007c0c */ /* 0x000fda000bf05300 */
[----:B------:R-:W-:Y:S05]  /*0c90*/  @!P0 BRA `(.L_x_7) ;  /* 0x00000000001c8947 */ /* 0x000fea0003800000 */
[----:B------:R-:W0:Y:S02]  /*0ca0*/  LDC.64 R8, c[0x0][0x598] ;  /* 0x00016600ff087b82 */ /* 0x000e240000000a00 */
[----:B0-----:R-:W2:Y:S02]  /*0cb0*/  LDG.E.64 R8, desc[UR16][R8.64] ;  /* 0x0000001008087981 */ /* 0x001ea4000c1e1b00 */
[----:B--2---:R-:W-:-:S04]  /*0cc0*/  ISETP.NE.U32.AND P0, PT, R8, RZ, PT ;  /* 0x000000ff0800720c */ /* 0x004fc80003f05070 */
[----:B------:R-:W-:-:S13]  /*0cd0*/  ISETP.NE.AND.EX P0, PT, R9, RZ, PT, P0 ;  /* 0x000000ff0900720c */ /* 0x000fda0003f05300 */
[----:B------:R-:W-:Y:S05]  /*0ce0*/  @!P0 BRA `(.L_x_7) ;  /* 0x0000000000088947 */ /* 0x000fea0003800000 */
[----:B------:R0:W5:Y:S01]  /*0cf0*/  LD.E R8, desc[UR16][R8.64] ;  /* 0x0000001008087980 */ /* 0x000162000c101900 */
[----:B------:R-:W-:Y:S05]  /*0d00*/  BRA `(.L_x_8) ;  /* 0x0000000000207947 */ /* 0x000fea0003800000 */
.L_x_7:
[----:B------:R-:W-:Y:S02]  /*0d10*/  ULDC.64 UR4, c[0x0][0x588] ;  /* 0x0001620000047ab9 */ /* 0x000fe40000000a00 */
[----:B------:R-:W-:-:S04]  /*0d20*/  ISETP.NE.U32.AND P0, PT, RZ, UR4, PT ;  /* 0x00000004ff007c0c */ /* 0x000fc8000bf05070 */
[----:B------:R-:W-:-:S13]  /*0d30*/  ISETP.NE.AND.EX P0, PT, RZ, UR5, PT, P0 ;  /* 0x00000005ff007c0c */ /* 0x000fda000bf05300 */
[----:B------:R-:W-:Y:S05]  /*0d40*/  @!P0 BRA `(.L_x_9) ;  /* 0x00000000000c8947 */ /* 0x000fea0003800000 */
[----:B------:R-:W0:Y:S02]  /*0d50*/  LDC.64 R8, c[0x0][0x588] ;  /* 0x00016200ff087b82 */ /* 0x000e240000000a00 */
[----:B0-----:R1:W5:Y:S01]  /*0d60*/  LDG.E R8, desc[UR16][R8.64] ;  /* 0x0000001008087981 */ /* 0x001362000c1e1900 */
[----:B------:R-:W-:Y:S05]  /*0d70*/  BRA `(.L_x_8) ;  /* 0x0000000000047947 */ /* 0x000fea0003800000 */
.L_x_9:
[----:B------:R-:W2:Y:S02]  /*0d80*/  LDC R8, c[0x0][0x580] ;  /* 0x00016000ff087b82 */ /* 0x000ea40000000800 */
.L_x_8:
[----:B------:R-:W-:Y:S02]  /*0d90*/  ULDC.64 UR4, c[0x0][0x5a0] ;  /* 0x0001680000047ab9 */ /* 0x000fe40000000a00 */
[----:B------:R-:W-:-:S04]  /*0da0*/  ISETP.NE.U32.AND P0, PT, RZ, UR4, PT ;  /* 0x00000004ff007c0c */ /* 0x000fc8000bf05070 */
[----:B------:R-:W-:-:S13]  /*0db0*/  ISETP.NE.AND.EX P0, PT, RZ, UR5, PT, P0 ;  /* 0x00000005ff007c0c */ /* 0x000fda000bf05300 */
[----:B------:R-:W-:Y:S05]  /*0dc0*/  @!P0 BRA `(.L_x_10) ;  /* 0x00000000001c8947 */ /* 0x000fea0003800000 */
[----:B------:R-:W3:Y:S02]  /*0dd0*/  LDC.64 R10, c[0x0][0x5a0] ;  /* 0x00016800ff0a7b82 */ /* 0x000ee40000000a00 */
[----:B---3--:R-:W3:Y:S02]  /*0de0*/  LDG.E.64 R10, desc[UR16][R10.64] ;  /* 0x000000100a0a7981 */ /* 0x008ee4000c1e1b00 */
[----:B---3--:R-:W-:-:S04]  /*0df0*/  ISETP.NE.U32.AND P0, PT, R10, RZ, PT ;  /* 0x000000ff0a00720c */ /* 0x008fc80003f05070 */
[----:B------:R-:W-:-:S13]  /*0e00*/  ISETP.NE.AND.EX P0, PT, R11, RZ, PT, P0 ;  /* 0x000000ff0b00720c */ /* 0x000fda0003f05300 */
[----:B------:R-:W-:Y:S05]  /*0e10*/  @!P0 BRA `(.L_x_10) ;  /* 0x0000000000088947 */ /* 0x000fea0003800000 */
[----:B01----:R0:W5:Y:S01]  /*0e20*/  LD.E R9, desc[UR16][R10.64] ;  /* 0x000000100a097980 */ /* 0x003162000c101900 */
[----:B------:R-:W-:Y:S05]  /*0e30*/  BRA `(.L_x_11) ;  /* 0x0000000000207947 */ /* 0x000fea0003800000 */
.L_x_10:
[----:B------:R-:W-:Y:S02]  /*0e40*/  ULDC.64 UR4, c[0x0][0x590] ;  /* 0x0001640000047ab9 */ /* 0x000fe40000000a00 */
[----:B------:R-:W-:-:S04]  /*0e50*/  ISETP.NE.U32.AND P0, PT, RZ, UR4, PT ;  /* 0x00000004ff007c0c */ /* 0x000fc8000bf05070 */
[----:B------:R-:W-:-:S13]  /*0e60*/  ISETP.NE.AND.EX P0, PT, RZ, UR5, PT, P0 ;  /* 0x00000005ff007c0c */ /* 0x000fda000bf05300 */
[----:B------:R-:W-:Y:S05]  /*0e70*/  @!P0 BRA `(.L_x_12) ;  /* 0x00000000000c8947 */ /* 0x000fea0003800000 */
[----:B------:R-:W0:Y:S02]  /*0e80*/  LDC.64 R10, c[0x0][0x590] ;  /* 0x00016400ff0a7b82 */ /* 0x000e240000000a00 */
[----:B01----:R1:W5:Y:S01]  /*0e90*/  LDG.E R9, desc[UR16][R10.64] ;  /* 0x000000100a097981 */ /* 0x003362000c1e1900 */
[----:B------:R-:W-:Y:S05]  /*0ea0*/  BRA `(.L_x_11) ;  /* 0x0000000000047947 */ /* 0x000fea0003800000 */
.L_x_12:
[----:B01----:R-:W3:Y:S02]  /*0eb0*/  LDC R9, c[0x0][0x584] ;  /* 0x00016100ff097b82 */ /* 0x003ee40000000800 */
.L_x_11:
[----:B------:R-:W-:-:S13]  /*0ec0*/  LOP3.LUT P0, RZ, R12, 0xff, RZ, 0xc0, !PT ;  /* 0x000000ff0cff7812 */ /* 0x000fda000780c0ff */
[----:B------:R-:W-:Y:S05]  /*0ed0*/  @!P0 EXIT ;  /* 0x000000000000894d */ /* 0x000fea0003800000 */
[----:B------:R-:W-:Y:S01]  /*0ee0*/  ULDC UR4, c[0x0][0x28c] ;  /* 0x0000a30000047ab9 */ /* 0x000fe20000000800 */
[----:B------:R-:W-:Y:S01]  /*0ef0*/  LOP3.LUT R142, R4, 0x1, RZ, 0xfc, !PT ;  /* 0x00000001048e7812 */ /* 0x000fe200078efcff */
[----:B------:R-:W-:-:S04]  /*0f00*/  UIADD3 UR4, UR4, 0x1f, URZ ;  /* 0x0000001f04047890 */ /* 0x000fc8000fffe03f */
[----:B------:R-:W-:-:S04]  /*0f10*/  USHF.R.S32.HI UR5, URZ, 0x1f, UR4 ;  /* 0x0000001f3f057899 */ /* 0x000fc80008011404 */
[----:B------:R-:W-:-:S03]  /*0f20*/  ULEA.HI UR5, UR5, UR4, URZ, 0x5 ;  /* 0x0000000405057291 */ /* 0x000fc6000f8f283f */
[----:B------:R-:W-:Y:S01]  /*0f30*/  UMOV UR4, URZ ;  /* 0x0000003f00047c82 */ /* 0x000fe20008000000 */
[----:B------:R-:W-:-:S03]  /*0f40*/  USHF.R.S32.HI UR9, URZ, 0x5, UR5 ;  /* 0x000000053f097899 */ /* 0x000fc60008011405 */
[----:B------:R-:W-:-:S09]  /*0f50*/  UMOV UR5, URZ ;  /* 0x0000003f00057c82 */ /* 0x000fd20008000000 */
.L_x_165:
[----:B01----:R-:W-:Y:S01]  /*0f60*/  LOP3.LUT R10, R0, 0x80, RZ, 0xc0, !PT ;  /* 0x00000080000a7812 */ /* 0x003fe200078ec0ff */
[----:B------:R-:W0:Y:S01]  /*0f70*/  S2UR UR13, SR_CgaCtaId ;  /* 0x00000000000d79c3 */ /* 0x000e220000008800 */
[----:B------:R-:W-:Y:S01]  /*0f80*/  UMOV UR12, 0x400 ;  /* 0x00000400000c7882 */ /* 0x000fe20000000000 */
[----:B------:R-:W-:Y:S01]  /*0f90*/  UMOV UR6, URZ ;  /* 0x0000003f00067c82 */ /* 0x000fe20008000000 */
[----:B------:R-:W-:Y:S01]  /*0fa0*/  SHF.R.U32.HI R10, RZ, 0x7, R10 ;  /* 0x00000007ff0a7819 */ /* 0x000fe2000001160a */
[----:B------:R-:W-:Y:S01]  /*0fb0*/  UMOV UR7, URZ ;  /* 0x0000003f00077c82 */ /* 0x000fe20008000000 */
[----:B------:R-:W-:Y:S01]  /*0fc0*/  UMOV UR18, UR5 ;  /* 0x0000000500127c82 */ /* 0x000fe20008000000 */
[----:B------:R-:W-:Y:S02]  /*0fd0*/  CS2R R18, SRZ ;  /* 0x0000000000127805 */ /* 0x000fe4000001ff00 */
[----:B------:R-:W-:Y:S01]  /*0fe0*/  CS2R R16, SRZ ;  /* 0x0000000000107805 */ /* 0x000fe2000001ff00 */
[----:B------:R-:W1:Y:S01]  /*0ff0*/  LDC R11, c[0x0][0x28c] ;  /* 0x0000a300ff0b7b82 */ /* 0x000e620000000800 */
[----:B----4-:R-:W4:Y:S01]  /*1000*/  SHFL.IDX PT, R10, R10, RZ, 0x1f ;  /* 0x00001fff0a0a7589 */ /* 0x010f2200000e0000 */
[----:B------:R-:W-:-:S02]  /*1010*/  CS2R R20, SRZ ;  /* 0x0000000000147805 */ /* 0x000fc4000001ff00 */
[----:B------:R-:W-:Y:S02]  /*1020*/  CS2R R22, SRZ ;  /* 0x0000000000167805 */ /* 0x000fe4000001ff00 */
[----:B------:R-:W-:Y:S02]  /*1030*/  CS2R R88, SRZ ;  /* 0x0000000000587805 */ /* 0x000fe4000001ff00 */
[----:B------:R-:W-:Y:S02]  /*1040*/  CS2R R90, SRZ ;  /* 0x00000000005a7805 */ /* 0x000fe4000001ff00 */
[----:B------:R-:W-:Y:S02]  /*1050*/  CS2R R92, SRZ ;  /* 0x00000000005c7805 */ /* 0x000fe4000001ff00 */
[----:B------:R-:W-:Y:S02]  /*1060*/  CS2R R96, SRZ ;  /* 0x0000000000607805 */ /* 0x000fe4000001ff00 */
        /* <DEDUP_REMOVED lines=16> */
[----:B-1----:R-:W-:Y:S02]  /*1170*/  ISETP.GE.AND P0, PT, R11, 0x1, PT ;  /* 0x000000010b00780c */ /* 0x002fe40003f06270 */
[----:B------:R-:W-:Y:S02]  /*1180*/  CS2R R128, SRZ ;  /* 0x0000000000807805 */ /* 0x000fe4000001ff00 */
[----:B----4-:R-:W-:-:S02]  /*1190*/  R2UR UR8, R10 ;  /* 0x000000000a0872ca */ /* 0x010fc400000e0000 */
[----:B------:R-:W-:Y:S02]  /*11a0*/  CS2R R130, SRZ ;  /* 0x0000000000827805 */ /* 0x000fe4000001ff00 */
[----:B------:R-:W-:Y:S02]  /*11b0*/  CS2R R132, SRZ ;  /* 0x0000000000847805 */ /* 0x000fe4000001ff00 */
[----:B------:R-:W-:Y:S02]  /*11c0*/  CS2R R134, SRZ ;  /* 0x0000000000867805 */ /* 0x000fe4000001ff00 */
[----:B------:R-:W-:Y:S02]  /*11d0*/  CS2R R136, SRZ ;  /* 0x0000000000887805 */ /* 0x000fe4000001ff00 */
[----:B------:R-:W-:Y:S02]  /*11e0*/  CS2R R138, SRZ ;  /* 0x00000000008a7805 */ /* 0x000fe4000001ff00 */
[----:B------:R-:W-:Y:S01]  /*11f0*/  CS2R R140, SRZ ;  /* 0x00000000008c7805 */ /* 0x000fe2000001ff00 */
[----:B------:R-:W-:Y:S01]  /*1200*/  IMAD.MOV.U32 R143, RZ, RZ, RZ ;  /* 0x000000ffff8f7224 */ /* 0x000fe200078e00ff */
[----:B------:R-:W-:Y:S01]  /*1210*/  CS2R R56, SRZ ;  /* 0x0000000000387805 */ /* 0x000fe2000001ff00 */
[----:B------:R-:W-:Y:S01]  /*1220*/  IMAD.MOV.U32 R145, RZ, RZ, RZ ;  /* 0x000000ffff917224 */ /* 0x000fe200078e00ff */
[----:B------:R-:W-:Y:S01]  /*1230*/  CS2R R58, SRZ ;  /* 0x00000000003a7805 */ /* 0x000fe2000001ff00 */
[----:B--23--:R-:W-:Y:S01]  /*1240*/  IMAD.U32 R13, RZ, RZ, UR4 ;  /* 0x00000004ff0d7e24 */ /* 0x00cfe2000f8e00ff */
[----:B------:R-:W-:Y:S01]  /*1250*/  CS2R R60, SRZ ;  /* 0x00000000003c7805 */ /* 0x000fe2000001ff00 */
[----:B------:R-:W-:Y:S01]  /*1260*/  ULEA.HI UR10, UR8, UR8, URZ, 0x1 ;  /* 0x00000008080a7291 */ /* 0x000fe2000f8f083f */
[----:B------:R-:W-:-:S02]  /*1270*/  CS2R R62, SRZ ;  /* 0x00000000003e7805 */ /* 0x000fc4000001ff00 */
[----:B------:R-:W-:Y:S02]  /*1280*/  CS2R R64, SRZ ;  /* 0x0000000000407805 */ /* 0x000fe4000001ff00 */
[----:B------:R-:W-:Y:S01]  /*1290*/  CS2R R66, SRZ ;  /* 0x0000000000427805 */ /* 0x000fe2000001ff00 */
[----:B------:R-:W-:Y:S01]  /*12a0*/  ULOP3.LUT UR11, UR10, 0x1ffffe, URZ, 0xc0, !UPT ;  /* 0x001ffffe0a0b7892 */ /* 0x000fe2000f8ec03f */
[----:B------:R-:W-:Y:S01]  /*12b0*/  CS2R R68, SRZ ;  /* 0x0000000000447805 */ /* 0x000fe2000001ff00 */
[----:B0-----:R-:W-:Y:S01]  /*12c0*/  ULEA UR10, UR13, UR12, 0x18 ;  /* 0x0000000c0d0a7291 */ /* 0x001fe2000f8ec03f */
[----:B------:R-:W-:Y:S01]  /*12d0*/  CS2R R70, SRZ ;  /* 0x0000000000467805 */ /* 0x000fe2000001ff00 */
[----:B------:R-:W-:Y:S01]  /*12e0*/  UIADD3 UR11, UR8, -UR11, URZ ;  /* 0x8000000b080b7290 */ /* 0x000fe2000fffe03f */
[----:B------:R-:W-:Y:S02]  /*12f0*/  CS2R R72, SRZ ;  /* 0x0000000000487805 */ /* 0x000fe4000001ff00 */
[----:B------:R-:W-:Y:S01]  /*1300*/  CS2R R74, SRZ ;  /* 0x00000000004a7805 */ /* 0x000fe2000001ff00 */
[----:B------:R-:W-:Y:S01]  /*1310*/  UMOV UR8, URZ ;  /* 0x0000003f00087c82 */ /* 0x000fe20008000000 */
[----:B------:R-:W-:Y:S01]  /*1320*/  ULEA UR11, UR11, UR10, 0xb ;  /* 0x0000000a0b0b7291 */ /* 0x000fe2000f8e583f */
[----:B------:R-:W-:-:S02]  /*1330*/  CS2R R76, SRZ ;  /* 0x00000000004c7805 */ /* 0x000fc4000001ff00 */
[----:B------:R-:W-:Y:S02]  /*1340*/  CS2R R78, SRZ ;  /* 0x00000000004e7805 */ /* 0x000fe4000001ff00 */
[----:B------:R-:W-:Y:S01]  /*1350*/  CS2R R80, SRZ ;  /* 0x0000000000507805 */ /* 0x000fe2000001ff00 */
[----:B------:R-:W-:Y:S01]  /*1360*/  UIADD3 UR11, UR11, 0x180, URZ ;  /* 0x000001800b0b7890 */ /* 0x000fe2000fffe03f */
[----:B------:R-:W-:Y:S02]  /*1370*/  CS2R R82, SRZ ;  /* 0x0000000000527805 */ /* 0x000fe4000001ff00 */
[----:B------:R-:W-:Y:S02]  /*1380*/  CS2R R84, SRZ ;  /* 0x0000000000547805 */ /* 0x000fe4000001ff00 */
[----:B------:R-:W-:Y:S01]  /*1390*/  CS2R R86, SRZ ;  /* 0x0000000000567805 */ /* 0x000fe2000001ff00 */
[----:B------:R-:W-:Y:S01]  /*13a0*/  USHF.R.U32.HI UR11, URZ, 0x4, UR11 ;  /* 0x000000043f0b7899 */ /* 0x000fe2000801160b */
[----:B------:R-:W-:-:S02]  /*13b0*/  CS2R R24, SRZ ;  /* 0x0000000000187805 */ /* 0x000fc4000001ff00 */
[----:B------:R-:W-:Y:S02]  /*13c0*/  CS2R R26, SRZ ;  /* 0x00000000001a7805 */ /* 0x000fe4000001ff00 */
[----:B------:R-:W-:Y:S01]  /*13d0*/  CS2R R28, SRZ ;  /* 0x00000000001c7805 */ /* 0x000fe2000001ff00 */
[----:B------:R-:W-:Y:S01]  /*13e0*/  ULOP3.LUT UR11, UR11, 0x3fff, URZ, 0xc0, !UPT ;  /* 0x00003fff0b0b7892 */ /* 0x000fe2000f8ec03f */
        /* <DEDUP_REMOVED lines=12> */
[----:B------:R-:W-:Y:S01]  /*14b0*/  CS2R R54, SRZ ;  /* 0x0000000000367805 */ /* 0x000fe2000001ff00 */
[----:B------:R-:W-:Y:S06]  /*14c0*/  @!P0 BRA `(.L_x_13) ;  /* 0x0000000800308947 */ /* 0x000fec0003800000 */
[----:B------:R-:W-:-:S13]  /*14d0*/  ISETP.NE.AND P1, PT, R142, 0x3, PT ;  /* 0x000000038e00780c */ /* 0x000fda0003f25270 */
[----:B------:R-:W-:Y:S05]  /*14e0*/  @!P1 BRA `(.L_x_14) ;  /* 0x0000000000049947 */ /* 0x000fea0003800000 */
[----:B------:R-:W-:Y:S01]  /*14f0*/  BPT.TRAP 0x1 ;  /* 0x000000040000795c */ /* 0x000fe20000300000 */
.L_x_14:
[----:B------:R-:W-:Y:S01]  /*1500*/  ULEA UR7, UR5, UR10, 0x3 ;  /* 0x0000000a05077291 */ /* 0x000fe2000f8e183f */
[----:B------:R-:W-:-:S05]  /*1510*/  IMAD.U32 R10, RZ, RZ, UR4 ;  /* 0x00000004ff0a7e24 */ /* 0x000fca000f8e00ff */
[----:B------:R-:W-:-:S04]  /*1520*/  SHF.L.U32 R10, R10, 0x1f, RZ ;  /* 0x0000001f0a0a7819 */ /* 0x000fc800000006ff */
[----:B------:R0:W1:Y:S01]  /*1530*/  SYNCS.PHASECHK.TRANS64.TRYWAIT P0, [UR7], R10 ;  /* 0x0000000aff0075a7 */ /* 0x0000620008000147 */
[----:B------:R-:W-:Y:S05]  /*1540*/  @!P1 BRA `(.L_x_15) ;  /* 0x0000000000049947 */ /* 0x000fea0003800000 */
[----:B------:R-:W-:Y:S01]  /*1550*/  BPT.TRAP 0x1 ;  /* 0x000000040000795c */ /* 0x000fe20000300000 */
.L_x_15:
[----:B------:R-:W-:Y:S01]  /*1560*/  UMOV UR6, 0x1 ;  /* 0x0000000100067882 */ /* 0x000fe20000000000 */
[----:B------:R-:W-:Y:S01]  /*1570*/  IMAD.MOV.U32 R18, RZ, RZ, RZ ;  /* 0x000000ffff127224 */ /* 0x000fe200078e00ff */
[----:B-1----:R-:W-:Y:S06]  /*1580*/  @P0 BRA `(.L_x_16) ;  /* 0x0000000000080947 */ /* 0x002fec0003800000 */
[----:B------:R-:W1:Y:S02]  /*1590*/  SYNCS.PHASECHK.TRANS64.TRYWAIT P0, [UR7], R10 ;  /* 0x0000000aff0075a7 */ /* 0x000e640008000147 */
[----:B-1----:R-:W-:Y:S05]  /*15a0*/  @!P0 BRA `(.L_x_17) ;  /* 0x0000007c00a08947 */ /* 0x002fea0003800000 */
.L_x_16:
[----:B------:R-:W-:Y:S01]  /*15b0*/  UIADD3 UR7, UR10, 0xc180, URZ ;  /* 0x0000c1800a077890 */ /* 0x000fe2000fffe03f */
[----:B------:R-:W-:Y:S01]  /*15c0*/  WARPGROUP.ARRIVE ;  /* 0x00000000000079c5 */ /* 0x000fe20000000000 */
[----:B------:R-:W-:Y:S01]  /*15d0*/  ULOP3.LUT UR12, UR11, 0x10000, URZ, 0xfc, !UPT ;  /* 0x000100000b0c7892 */ /* 0x000fe2000f8efc3f */
[----:B------:R-:W-:Y:S01]  /*15e0*/  IMAD.MOV.U32 R19, RZ, RZ, RZ ;  /* 0x000000ffff137224 */ /* 0x000fe200078e00ff */
[----:B------:R-:W-:Y:S01]  /*15f0*/  USHF.R.U32.HI UR7, URZ, 0x4, UR7 ;  /* 0x000000043f077899 */ /* 0x000fe20008011607 */
[----:B------:R-:W-:Y:S01]  /*1600*/  CS2R R16, SRZ ;  /* 0x0000000000107805 */ /* 0x000fe2000001ff00 */
[----:B------:R-:W-:Y:S01]  /*1610*/  ULEA UR12, UR5, UR12, 0x9 ;  /* 0x0000000c050c7291 */ /* 0x000fe2000f8e483f */
[----:B------:R-:W-:Y:S01]  /*1620*/  CS2R R20, SRZ ;  /* 0x0000000000147805 */ /* 0x000fe2000001ff00 */
[----:B------:R-:W-:Y:S01]  /*1630*/  ULOP3.LUT UR7, UR7, 0x3fff, URZ, 0xc0, !UPT ;  /* 0x00003fff07077892 */ /* 0x000fe2000f8ec03f */
[----:B------:R-:W-:Y:S01]  /*1640*/  CS2R R22, SRZ ;  /* 0x0000000000167805 */ /* 0x000fe2000001ff00 */
[----:B------:R-:W-:Y:S01]  /*1650*/  UMOV UR13, 0xc0000010 ;  /* 0xc0000010000d7882 */ /* 0x000fe20000000000 */
[----:B------:R-:W-:Y:S01]  /*1660*/  UMOV UR15, 0xc0000010 ;  /* 0xc0000010000f7882 */ /* 0x000fe20000000000 */
[----:B------:R-:W-:Y:S01]  /*1670*/  ULOP3.LUT UR7, UR7, 0x10000, URZ, 0xfc, !UPT ;  /* 0x0001000007077892 */ /* 0x000fe2000f8efc3f */
[----:B------:R-:W-:-:S02]  /*1680*/  CS2R R88, SRZ ;  /* 0x0000000000587805 */ /* 0x000fc4000001ff00 */
[----:B------:R-:W-:Y:S02]  /*1690*/  CS2R R90, SRZ ;  /* 0x00000000005a7805 */ /* 0x000fe4000001ff00 */
[----:B------:R-:W-:Y:S01]  /*16a0*/  CS2R R92, SRZ ;  /* 0x00000000005c7805 */ /* 0x000fe2000001ff00 */
[----:B------:R-:W-:Y:S01]  /*16b0*/  ULEA UR14, UR5, UR7, 0x7 ;  /* 0x00000007050e7291 */ /* 0x000fe2000f8e383f */
[----:B------:R-:W-:Y:S01]  /*16c0*/  CS2R R96, SRZ ;  /* 0x0000000000607805 */ /* 0x000fe2000001ff00 */
[----:B------:R-:W-:Y:S01]  /*16d0*/  UIADD3 UR7, UR12, 0x100, URZ ;  /* 0x000001000c077890 */ /* 0x000fe2000fffe03f */
[----:B------:R-:W-:Y:S02]  /*16e0*/  CS2R R94, SRZ ;  /* 0x00000000005e7805 */ /* 0x000fe4000001ff00 */
[----:B------:R-:W-:Y:S02]  /*16f0*/  CS2R R98, SRZ ;  /* 0x0000000000627805 */ /* 0x000fe4000001ff00 */
[----:B------:R-:W-:-:S02]  /*1700*/  CS2R R100, SRZ ;  /* 0x0000000000647805 */ /* 0x000fc4000001ff00 */
[----:B------:R-:W-:Y:S02]  /*1710*/  CS2R R102, SRZ ;  /* 0x0000000000667805 */ /* 0x000fe4000001ff00 */
[----:B------:R-:W-:Y:S02]  /*1720*/  CS2R R104, SRZ ;  /* 0x0000000000687805 */ /* 0x000fe4000001ff00 */
[----:B------:R-:W-:Y:S01]  /*1730*/  CS2R R108, SRZ ;  /* 0x00000000006c7805 */ /* 0x000fe2000001ff00 */
[----:B------:R-:W-:Y:S01]  /*1740*/  QGMMA.64x64x32.F32.E5M2.E5M2 R56, gdesc[UR12], RZ, !UPT ;  /* 0x00e000000c3879f3 */ /* 0x000fe2000c7038ff */
[----:B------:R-:W-:Y:S01]  /*1750*/  UMOV UR12, UR7 ;  /* 0x00000007000c7c82 */ /* 0x000fe20008000000 */
[----:B------:R-:W-:Y:S01]  /*1760*/  ULDC UR7, c[0x0][0x50c] ;  /* 0x0001430000077ab9 */ /* 0x000fe20000000800 */
[----:B------:R-:W-:Y:S01]  /*1770*/  UMOV UR13, 0xc0000010 ;  /* 0xc0000010000d7882 */ /* 0x000fe20000000000 */
[----:B------:R-:W-:Y:S01]  /*1780*/  UISETP.NE.AND UP0, UPT, UR7, 0x1, UPT ;  /* 0x000000010700788c */ /* 0x000fe2000bf05270 */
[----:B------:R-:W-:Y:S01]  /*1790*/  QGMMA.64x64x32.F32.E5M2.E5M2 R24, gdesc[UR12], RZ, !UPT, gsb0 ;  /* 0x00e000000c1879f3 */ /* 0x000fe2000c0038ff */
[----:B------:R-:W-:-:S02]  /*17a0*/  CS2R R106, SRZ ;  /* 0x00000000006a7805 */ /* 0x000fc4000001ff00 */
[----:B------:R-:W-:Y:S01]  /*17b0*/  CS2R R110, SRZ ;  /* 0x00000000006e7805 */ /* 0x000fe2000001ff00 */
[----:B------:R-:W-:Y:S01]  /*17c0*/  USEL UR7, URZ, 0x1, UP0 ;  /* 0x000000013f077887 */ /* 0x000fe20008000000 */
[----:B------:R-:W-:Y:S02]  /*17d0*/  CS2R R112, SRZ ;  /* 0x0000000000707805 */ /* 0x000fe4000001ff00 */
[----:B------:R-:W-:Y:S02]  /*17e0*/  CS2R R114, SRZ ;  /* 0x0000000000727805 */ /* 0x000fe4000001ff00 */
[----:B------:R-:W-:Y:S02]  /*17f0*/  CS2R R116, SRZ ;  /* 0x0000000000747805 */ /* 0x000fe4000001ff00 */
[----:B------:R-:W-:Y:S02]  /*1800*/  CS2R R118, SRZ ;  /* 0x0000000000767805 */ /* 0x000fe4000001ff00 */
[----:B------:R-:W-:-:S02]  /*1810*/  CS2R R120, SRZ ;  /* 0x0000000000787805 */ /* 0x000fc4000001ff00 */
[----:B------:R-:W-:Y:S02]  /*1820*/  ISETP.NE.AND P0, PT, RZ, UR7, PT ;  /* 0x00000007ff007c0c */ /* 0x000fe4000bf05270 */
        /* <DEDUP_REMOVED lines=9> */
[----:B------:R-:W-:Y:S01]  /*18c0*/  CS2R R140, SRZ ;  /* 0x00000000008c7805 */ /* 0x000fe2000001ff00 */
[----:B------:R-:W-:Y:S02]  /*18d0*/  IMAD.MOV.U32 R143, RZ, RZ, RZ ;  /* 0x000000ffff8f7224 */ /* 0x000fe400078e00ff */
[----:B------:R-:W-:Y:S01]  /*18e0*/  IMAD.MOV.U32 R145, RZ, RZ, RZ ;  /* 0x000000ffff917224 */ /* 0x000fe200078e00ff */
[----:B------:R-:W-:Y:S06]  /*18f0*/  @!P0 BRA `(.L_x_18) ;  /* 0x0000000400088947 */ /* 0x000fec0003800000 */
[----:B------:R-:W-:Y:S02]  /*1900*/  WARPGROUP.DEPBAR.LE gsb0, 0x0 ;  /* 0x00008000000079c5 */ /* 0x000fe40000010000 */
[----:B------:R-:W-:-:S01]  /*1910*/  FADD R145, RZ, R56 ;  /* 0x00000038ff917221 */ /* 0x000fc20000000000 */
[----:B------:R-:W-:Y:S01]  /*1920*/  FADD R140, RZ, R57 ;  /* 0x00000039ff8c7221 */ /* 0x000fe20000000000 */
        /* <DEDUP_REMOVED lines=62> */
[----:B------:R-:W-:-:S06]  /*1d10*/  UMOV UR6, URZ ;  /* 0x0000003f00067c82 */ /* 0x000fcc0008000000 */
.L_x_18:
[----:B------:R-:W-:-:S04]  /*1d20*/  UIADD3 UR18, UR5, 0x1, URZ ;  /* 0x0000000105127890 */ /* 0x000fc8000fffe03f */
[----:B------:R-:W-:-:S04]  /*1d30*/  UISETP.NE.AND UP0, UPT, UR18, 0x6, UPT ;  /* 0x000000061200788c */ /* 0x000fc8000bf05270 */
[----:B------:R-:W-:Y:S02]  /*1d40*/  USEL UR8, URZ, 0x1, UP0 ;  /* 0x000000013f087887 */ /* 0x000fe40008000000 */
[----:B------:R-:W-:Y:S02]  /*1d50*/  USEL UR18, UR18, URZ, UP0 ;  /* 0x0000003f12127287 */ /* 0x000fe40008000000 */
[----:B------:R-:W-:-:S06]  /*1d60*/  ULOP3.LUT UR8, UR4, UR8, URZ, 0x3c, !UPT ;  /* 0x0000000804087292 */ /* 0x000fcc000f8e3c3f */
[----:B------:R-:W-:Y:S01]  /*1d70*/  IMAD.U32 R13, RZ, RZ, UR8 ;  /* 0x00000008ff0d7e24 */ /* 0x000fe2000f8e00ff */
[----:B------:R-:W-:-:S06]  /*1d80*/  UMOV UR8, 0x1 ;  /* 0x0000000100087882 */ /* 0x000fcc0000000000 */
.L_x_13:
[----:B------:R-:W-:-:S04]  /*1d90*/  UISETP.LT.AND UP0, UPT, UR9, 0x1, UPT ;  /* 0x000000010900788c */ /* 0x000fc8000bf01270 */
[----:B------:R-:W-:-:S04]  /*1da0*/  USEL UR12, UR9, 0x1, UP0 ;  /* 0x00000001090c7887 */ /* 0x000fc80008000000 */
[----:B------:R-:W-:-:S04]  /*1db0*/  UIADD3 UR12, UR9, -UR12, URZ ;  /* 0x8000000c090c7290 */ /* 0x000fc8000fffe03f */
[----:B------:R-:W-:-:S06]  /*1dc0*/  UISETP.GE.AND UP0, UPT, UR12, 0x1, UPT ;  /* 0x000000010c00788c */ /* 0x000fcc000bf06270 */
[----:B------:R-:W-:-:S13]  /*1dd0*/  PLOP3.LUT P0, PT, PT, PT, UP0, 0x80, 0x0 ;  /* 0x000000000000781c */ /* 0x000fda0003f0f008 */
[----:B------:R-:W-:Y:S05]  /*1de0*/  @!P0 BRA `(.L_x_19) ;  /* 0x0000000800008947 */ /* 0x000fea0003800000 */
[----:B01----:R-:W-:Y:S01]  /*1df0*/  IMAD.U32 R10, RZ, RZ, UR12 ;  /* 0x0000000cff0a7e24 */ /* 0x003fe2000f8e00ff */
[----:B------:R-:W-:Y:S01]  /*1e00*/  UMOV UR19, UR5 ;  /* 0x0000000500137c82 */ /* 0x000fe20008000000 */
[----:B------:R-:W-:-:S05]  /*1e10*/  ULDC UR20, c[0x0][0x50c] ;  /* 0x0001430000147ab9 */ /* 0x000fca0000000800 */
.L_x_27:
[----:B------:R-:W-:-:S13]  /*1e20*/  ISETP.NE.AND P1, PT, R142, 0x3, PT ;  /* 0x000000038e00780c */ /* 0x000fda0003f25270 */
[----:B01----:R-:W-:Y:S05]  /*1e30*/  @!P1 BRA `(.L_x_20) ;  /* 0x0000000000049947 */ /* 0x003fea0003800000 */
[----:B------:R-:W-:Y:S01]  /*1e40*/  BPT.TRAP 0x1 ;  /* 0x000000040000795c */ /* 0x000fe20000300000 */
.L_x_20:
[----:B------:R-:W0:Y:S01]  /*1e50*/  S2UR UR12, SR_CgaCtaId ;  /* 0x00000000000c79c3 */ /* 0x000e220000008800 */
[----:B------:R-:W-:Y:S01]  /*1e60*/  UMOV UR10, 0x400 ;  /* 0x00000400000a7882 */ /* 0x000fe20000000000 */
[----:B------:R-:W-:Y:S01]  /*1e70*/  SHF.L.U32 R11, R13, 0x1f, RZ ;  /* 0x0000001f0d0b7819 */ /* 0x000fe200000006ff */
[----:B0-----:R-:W-:-:S04]  /*1e80*/  ULEA UR10, UR12, UR10, 0x18 ;  /* 0x0000000a0c0a7291 */ /* 0x001fc8000f8ec03f */
[----:B------:R-:W-:-:S09]  /*1e90*/  ULEA UR12, UR18, UR10, 0x3 ;  /* 0x0000000a120c7291 */ /* 0x000fd2000f8e183f */
[----:B------:R0:W1:Y:S01]  /*1ea0*/  SYNCS.PHASECHK.TRANS64.TRYWAIT P0, [UR12], R11 ;  /* 0x0000000bff0075a7 */ /* 0x000062000800014c */
[----:B------:R-:W-:Y:S05]  /*1eb0*/  @!P1 BRA `(.L_x_21) ;  /* 0x0000000000049947 */ /* 0x000fea0003800000 */
[----:B------:R-:W-:Y:S01]  /*1ec0*/  BPT.TRAP 0x1 ;  /* 0x000000040000795c */ /* 0x000fe20000300000 */
.L_x_21:
[----:B-1----:R-:W-:Y:S05]  /*1ed0*/  @P0 BRA `(.L_x_22) ;  /* 0x0000000000080947 */ /* 0x002fea0003800000 */
[----:B------:R-:W1:Y:S02]  /*1ee0*/  SYNCS.PHASECHK.TRANS64.TRYWAIT P0, [UR12], R11 ;  /* 0x0000000bff0075a7 */ /* 0x000e64000800014c */
[----:B-1----:R-:W-:Y:S05]  /*1ef0*/  @!P0 BRA `(.L_x_23) ;  /* 0x0000007400648947 */ /* 0x002fea0003800000 */
.L_x_22:
[----:B------:R-:W-:Y:S01]  /*1f00*/  UIADD3 UR12, UR10, 0xc180, URZ ;  /* 0x0000c1800a0c7890 */ /* 0x000fe2000fffe03f */
[----:B------:R-:W-:Y:S01]  /*1f10*/  WARPGROUP.ARRIVE ;  /* 0x00000000000079c5 */ /* 0x000fe20000000000 */
[----:B------:R-:W-:Y:S02]  /*1f20*/  UISETP.NE.AND UP0, UPT, UR7, URZ, UPT ;  /* 0x0000003f0700728c */ /* 0x000fe4000bf05270 */
[----:B------:R-:W-:Y:S02]  /*1f30*/  USHF.R.U32.HI UR12, URZ, 0x4, UR12 ;  /* 0x000000043f0c7899 */ /* 0x000fe4000801160c */
[----:B------:R-:W-:Y:S02]  /*1f40*/  USEL UR8, UR8, URZ, !UP0 ;  /* 0x0000003f08087287 */ /* 0x000fe4000c000000 */
[----:B------:R-:W-:Y:S02]  /*1f50*/  ULOP3.LUT UR7, UR12, 0x3fff, URZ, 0xc0, !UPT ;  /* 0x00003fff0c077892 */ /* 0x000fe4000f8ec03f */
[----:B------:R-:W-:-:S02]  /*1f60*/  ULOP3.LUT UR12, UR11, 0x10000, URZ, 0xfc, !UPT ;  /* 0x000100000b0c7892 */ /* 0x000fc4000f8efc3f */
[----:B------:R-:W-:Y:S02]  /*1f70*/  ULOP3.LUT UR7, UR7, 0x10000, URZ, 0xfc, !UPT ;  /* 0x0001000007077892 */ /* 0x000fe4000f8efc3f */
[----:B------:R-:W-:Y:S02]  /*1f80*/  UISETP.NE.U32.AND UP0, UPT, UR8, URZ, UPT ;  /* 0x0000003f0800728c */ /* 0x000fe4000bf05070 */
[----:B------:R-:W-:Y:S02]  /*1f90*/  ULEA UR12, UR18, UR12, 0x9 ;  /* 0x0000000c120c7291 */ /* 0x000fe4000f8e483f */
[----:B------:R-:W-:Y:S02]  /*1fa0*/  ULEA UR14, UR18, UR7, 0x7 ;  /* 0x00000007120e7291 */ /* 0x000fe4000f8e383f */
[----:B------:R-:W-:Y:S01]  /*1fb0*/  UIADD3 UR7, UR12, 0x100, URZ ;  /* 0x000001000c077890 */ /* 0x000fe2000fffe03f */
[----:B------:R-:W-:Y:S01]  /*1fc0*/  UMOV UR13, 0xc0000010 ;  /* 0xc0000010000d7882 */ /* 0x000fe20000000000 */
[----:B------:R-:W-:Y:S01]  /*1fd0*/  UMOV UR15, 0xc0000010 ;  /* 0xc0000010000f7882 */ /* 0x000fe20000000000 */
[----:B------:R-:W-:-:S04]  /*1fe0*/  UIADD3 UR6, UR6, 0x1, URZ ;  /* 0x0000000106067890 */ /* 0x000fc8000fffe03f */
[----:B------:R-:W-:Y:S01]  /*1ff0*/  QGMMA.64x64x32.F32.E5M2.E5M2 R56, gdesc[UR12], R56, UP0 ;  /* 0x00e000000c3879f3 */ /* 0x000fe2000bf03838 */
[----:B------:R-:W-:Y:S01]  /*2000*/  UMOV UR12, UR7 ;  /* 0x00000007000c7c82 */ /* 0x000fe20008000000 */
[----:B------:R-:W-:Y:S02]  /*2010*/  UMOV UR13, 0xc0000010 ;  /* 0xc0000010000d7882 */ /* 0x000fe40000000000 */
[----:B------:R-:W-:Y:S01]  /*2020*/  QGMMA.64x64x32.F32.E5M2.E5M2 R24, gdesc[UR12], R24, UP0, gsb0 ;  /* 0x00e000000c1879f3 */ /* 0x000fe2000b803818 */
[----:B------:R-:W-:-:S04]  /*2030*/  UISETP.NE.AND UP0, UPT, UR6, UR20, UPT ;  /* 0x000000140600728c */ /* 0x000fc8000bf05270 */
[----:B------:R-:W-:-:S06]  /*2040*/  USEL UR7, URZ, 0x1, UP0 ;  /* 0x000000013f077887 */ /* 0x000fcc0008000000 */
[----:B------:R-:W-:Y:S01]  /*2050*/  ISETP.NE.AND P0, PT, RZ, UR7, PT ;  /* 0x00000007ff007c0c */ /* 0x000fe2000bf05270 */
[----:B------:R-:W-:-:S12]  /*2060*/  WARPGROUP.DEPBAR.LE gsb0, 0x1 ;  /* 0x00008000000079c5 */ /* 0x000fd80000010100 */
[----:B------:R-:W-:Y:S05]  /*2070*/  @!P0 BRA `(.L_x_24) ;  /* 0x0000000400088947 */ /* 0x000fea0003800000 */
[----:B------:R-:W-:Y:S02]  /*2080*/  WARPGROUP.DEPBAR.LE gsb0, 0x0 ;  /* 0x00008000000079c5 */ /* 0x000fe40000010000 */
[----:B------:R-:W-:-:S01]  /*2090*/  FADD R145, R56, R145 ;  /* 0x0000009138917221 */ /* 0x000fc20000000000 */
[----:B------:R-:W-:Y:S01]  /*20a0*/  FADD R140, R57, R140 ;  /* 0x0000008c398c7221 */ /* 0x000fe20000000000 */
        /* <DEDUP_REMOVED lines=62> */
[----:B------:R-:W-:-:S06]  /*2490*/  UMOV UR6, URZ ;  /* 0x0000003f00067c82 */ /* 0x000fcc0008000000 */
.L_x_24:
[----:B------:R-:W-:Y:S05]  /*24a0*/  @!P1 BRA `(.L_x_25) ;  /* 0x0000000000049947 */ /* 0x000fea0003800000 */
[----:B------:R-:W-:Y:S01]  /*24b0*/  BPT.TRAP 0x1 ;  /* 0x000000040000795c */ /* 0x000fe20000300000 */
.L_x_25:
[----:B------:R-:W-:Y:S01]  /*24c0*/  ULEA UR8, UR19, UR10, 0x3 ;  /* 0x0000000a13087291 */ /* 0x000fe2000f8e183f */
[----:B------:R-:W-:-:S03]  /*24d0*/  ISETP.GT.U32.AND P0, PT, R4, 0x1, PT ;  /* 0x000000010400780c */ /* 0x000fc60003f04070 */
[----:B------:R-:W-:-:S04]  /*24e0*/  UIADD3 UR8, UR8, 0x30, URZ ;  /* 0x0000003008087890 */ /* 0x000fc8000fffe03f */
[----:B------:R-:W-:-:S09]  /*24f0*/  UPRMT UR8, URZ, 0x654, UR8 ;  /* 0x000006543f087896 */ /* 0x000fd20008000008 */
[----:B------:R-:W-:Y:S01]  /*2500*/  SYNCS.ARRIVE.TRANS64.RED.A1T0 RZ, [UR8], RZ ;  /* 0x000000ffffff79a7 */ /* 0x000fe20008100408 */
[----:B------:R-:W-:Y:S05]  /*2510*/  @P0 BRA `(.L_x_26) ;  /* 0x0000000000040947 */ /* 0x000fea0003800000 */
[----:B------:R-:W-:Y:S01]  /*2520*/  BPT.TRAP 0x1 ;  /* 0x000000040000795c */ /* 0x000fe20000300000 */
.L_x_26:
[----:B------:R-:W-:Y:S01]  /*2530*/  UIADD3 UR18, UR18, 0x1, URZ ;  /* 0x0000000112127890 */ /* 0x000fe2000fffe03f */
[C---:B------:R-:W-:Y:S01]  /*2540*/  ISETP.GT.AND P0, PT, R10.reuse, 0x1, PT ;  /* 0x000000010a00780c */ /* 0x040fe20003f04270 */
[----:B------:R-:W-:Y:S01]  /*2550*/  UIADD3 UR19, UR19, 0x1, URZ ;  /* 0x0000000113137890 */ /* 0x000fe2000fffe03f */
[----:B------:R-:W-:Y:S01]  /*2560*/  VIADD R10, R10, 0xffffffff ;  /* 0xffffffff0a0a7836 */ /* 0x000fe20000000000 */
[----:B------:R-:W-:Y:S02]  /*2570*/  UISETP.NE.AND UP0, UPT, UR18, 0x6, UPT ;  /* 0x000000061200788c */ /* 0x000fe4000bf05270 */
[----:B------:R-:W-:Y:S02]  /*2580*/  UISETP.NE.AND UP1, UPT, UR19, 0x6, UPT ;  /* 0x000000061300788c */ /* 0x000fe4000bf25270 */
[----:B------:R-:W-:Y:S02]  /*2590*/  USEL UR8, URZ, 0x1, UP0 ;  /* 0x000000013f087887 */ /* 0x000fe40008000000 */
[----:B------:R-:W-:-:S02]  /*25a0*/  USEL UR18, UR18, URZ, UP0 ;  /* 0x0000003f12127287 */ /* 0x000fc40008000000 */
[----:B------:R-:W-:Y:S02]  /*25b0*/  USEL UR19, UR19, URZ, UP1 ;  /* 0x0000003f13137287 */ /* 0x000fe40008800000 */
[----:B------:R-:W-:Y:S01]  /*25c0*/  LOP3.LUT R13, R13, UR8, RZ, 0x3c, !PT ;  /* 0x000000080d0d7c12 */ /* 0x000fe2000f8e3cff */
[----:B------:R-:W-:Y:S01]  /*25d0*/  UMOV UR8, 0x1 ;  /* 0x0000000100087882 */ /* 0x000fe20000000000 */
[----:B------:R-:W-:Y:S08]  /*25e0*/  @P0 BRA `(.L_x_27) ;  /* 0xfffffff8000c0947 */ /* 0x000ff0000383ffff */
.L_x_19:
[----:B------:R-:W-:Y:S01]  /*25f0*/  UISETP.NE.AND UP0, UPT, UR6, URZ, UPT ;  /* 0x0000003f0600728c */ /* 0x000fe2000bf05270 */
[----:B01----:R-:W0:Y:S03]  /*2600*/  LDC R10, c[0x0][0x28c] ;  /* 0x0000a300ff0a7b82 */ /* 0x003e260000000800 */
[----:B------:R-:W-:-:S06]  /*2610*/  USEL UR6, URZ, 0x1, !UP0 ;  /* 0x000000013f067887 */ /* 0x000fcc000c000000 */
[----:B------:R-:W-:Y:S02]  /*2620*/  ISETP.NE.AND P0, PT, RZ, UR6, PT ;  /* 0x00000006ff007c0c */ /* 0x000fe4000bf05270 */
[----:B0-----:R-:W-:-:S11]  /*2630*/  ISETP.GE.AND P1, PT, R10, 0x1, PT ;  /* 0x000000010a00780c */ /* 0x001fd60003f26270 */
[----:B------:R-:W-:Y:S05]  /*2640*/  @!P0 BRA `(.L_x_28) ;  /* 0x0000000400048947 */ /* 0x000fea0003800000 */
[----:B------:R-:W-:Y:S02]  /*2650*/  WARPGROUP.DEPBAR.LE gsb0, 0x0 ;  /* 0x00008000000079c5 */ /* 0x000fe40000010000 */
[----:B------:R-:W-:Y:S01]  /*2660*/  FADD R145, R56, R145 ;  /* 0x0000009138917221 */ /* 0x000fe20000000000 */
        /* <DEDUP_REMOVED lines=62> */
[----:B------:R-:W-:-:S07]  /*2a50*/  FADD R18, R18, R55 ;  /* 0x0000003712127221 */ /* 0x000fce0000000000 */
.L_x_28:
[----:B------:R-:W-:Y:S02]  /*2a60*/  WARPGROUP.DEPBAR.LE gsb0, 0x0 ;  /* 0x00008000000079c5 */ /* 0x000fe40000010000 */
[----:B------:R-:W-:Y:S05]  /*2a70*/  @!P1 BRA `(.L_x_29) ;  /* 0x0000000000409947 */ /* 0x000fea0003800000 */
[----:B------:R-:W-:-:S13]  /*2a80*/  ISETP.NE.AND P0, PT, R142, 0x3, PT ;  /* 0x000000038e00780c */ /* 0x000fda0003f05270 */
[----:B------:R-:W-:Y:S05]  /*2a90*/  @!P0 BRA `(.L_x_30) ;  /* 0x0000000000048947 */ /* 0x000fea0003800000 */
[----:B------:R-:W-:Y:S01]  /*2aa0*/  BPT.TRAP 0x1 ;  /* 0x000000040000795c */ /* 0x000fe20000300000 */
.L_x_30:
[----:B------:R-:W-:Y:S01]  /*2ab0*/  UISETP.LT.AND UP0, UPT, UR9, 0x1, UPT ;  /* 0x000000010900788c */ /* 0x000fe2000bf01270 */
[----:B------:R-:W-:-:S03]  /*2ac0*/  ISETP.GT.U32.AND P0, PT, R4, 0x1, PT ;  /* 0x000000010400780c */ /* 0x000fc60003f04070 */
[----:B------:R-:W-:-:S04]  /*2ad0*/  USEL UR8, UR9, 0x1, UP0 ;  /* 0x0000000109087887 */ /* 0x000fc80008000000 */
[----:B------:R-:W-:-:S04]  /*2ae0*/  UIADD3 UR8, UR5, UR9, -UR8 ;  /* 0x0000000905087290 */ /* 0x000fc8000fffe808 */
[----:B------:R-:W-:-:S04]  /*2af0*/  UIMAD.WIDE.U32 UR6, UR8, -0x55555555, URZ ;  /* 0xaaaaaaab080678a5 */ /* 0x000fc8000f8e003f */
[----:B------:R-:W-:-:S04]  /*2b00*/  USHF.R.U32.HI UR6, URZ, 0x2, UR7 ;  /* 0x000000023f067899 */ /* 0x000fc80008011607 */
[----:B------:R-:W-:-:S04]  /*2b10*/  UIMAD UR8, UR6, -0x6, UR8 ;  /* 0xfffffffa060878a4 */ /* 0x000fc8000f8e0208 */
[----:B------:R-:W-:-:S04]  /*2b20*/  ULEA UR8, UR8, UR10, 0x3 ;  /* 0x0000000a08087291 */ /* 0x000fc8000f8e183f */
[----:B------:R-:W-:-:S04]  /*2b30*/  UIADD3 UR8, UR8, 0x30, URZ ;  /* 0x0000003008087890 */ /* 0x000fc8000fffe03f */
[----:B------:R-:W-:-:S09]  /*2b40*/  UPRMT UR8, URZ, 0x654, UR8 ;  /* 0x000006543f087896 */ /* 0x000fd20008000008 */
[----:B------:R-:W-:Y:S01]  /*2b50*/  SYNCS.ARRIVE.TRANS64.RED.A1T0 RZ, [UR8], RZ ;  /* 0x000000ffffff79a7 */ /* 0x000fe20008100408 */
[----:B------:R-:W-:Y:S05]  /*2b60*/  @P0 BRA `(.L_x_29) ;  /* 0x0000000000040947 */ /* 0x000fea0003800000 */
[----:B------:R-:W-:Y:S01]  /*2b70*/  BPT.TRAP 0x1 ;  /* 0x000000040000795c */ /* 0x000fe20000300000 */
.L_x_29:
[----:B------:R-:W0:Y:S01]  /*2b80*/  LDC R14, c[0x0][0x288] ;  /* 0x0000a200ff0e7b82 */ /* 0x000e220000000800 */
[----:B------:R-:W-:Y:S01]  /*2b90*/  IMAD.SHL.U32 R33, R7, 0x40, RZ ;  /* 0x0000004007217824 */ /* 0x000fe200078e00ff */
[--C-:B------:R-:W-:Y:S01]  /*2ba0*/  SHF.R.U32.HI R10, RZ, 0x2, R0.reuse ;  /* 0x00000002ff0a7819 */ /* 0x100fe20000011600 */
[----:B------:R-:W-:Y:S01]  /*2bb0*/  UIADD3 UR5, UR9, UR5, URZ ;  /* 0x0000000509057290 */ /* 0x000fe2000fffe03f */
[----:B------:R-:W-:Y:S01]  /*2bc0*/  LOP3.LUT R12, R0, 0x60, RZ, 0xc0, !PT ;  /* 0x00000060000c7812 */ /* 0x000fe200078ec0ff */
[----:B------:R-:W-:Y:S01]  /*2bd0*/  IMAD.SHL.U32 R34, R6, 0x100, RZ ;  /* 0x0000010006227824 */ /* 0x000fe200078e00ff */
[----:B------:R-:W-:Y:S01]  /*2be0*/  SHF.R.U32.HI R13, RZ, 0x7, R0 ;  /* 0x00000007ff0d7819 */ /* 0x000fe20000011600 */
[----:B------:R-:W-:Y:S01]  /*2bf0*/  UISETP.GT.U32.AND UP0, UPT, UR5, 0x5, UPT ;  /* 0x000000050500788c */ /* 0x000fe2000bf04070 */
[----:B------:R-:W-:Y:S01]  /*2c00*/  LOP3.LUT R11, R10, 0x7, RZ, 0xc0, !PT ;  /* 0x000000070a0b7812 */ /* 0x000fe200078ec0ff */
[C---:B------:R-:W-:Y:S01]  /*2c10*/  IMAD.SHL.U32 R26, R0.reuse, 0x2, RZ ;  /* 0x00000002001a7824 */ /* 0x040fe200078e00ff */
[----:B------:R-:W-:Y:S01]  /*2c20*/  SHF.R.U32.HI R12, RZ, 0x1, R12 ;  /* 0x00000001ff0c7819 */ /* 0x000fe2000001160c */
[----:B------:R-:W-:Y:S01]  /*2c30*/  ULDC UR12, c[0x0][0x284] ;  /* 0x0000a100000c7ab9 */ /* 0x000fe20000000800 */
[----:B------:R-:W-:Y:S01]  /*2c40*/  LOP3.LUT R10, R13, 0x1, RZ, 0xc0, !PT ;  /* 0x000000010d0a7812 */ /* 0x000fe200078ec0ff */
[----:B------:R-:W-:Y:S01]  /*2c50*/  UISETP.LT.U32.AND UP0, UPT, UR9, 0x6, UP0 ;  /* 0x000000060900788c */ /* 0x000fe20008701070 */
[----:B------:R-:W-:Y:S01]  /*2c60*/  IADD3 R15, RZ, -R12, -R11 ;  /* 0x8000000cff0f7210 */ /* 0x000fe20007ffe80b */
[----:B------:R-:W-:Y:S01]  /*2c70*/  UISETP.GE.U32.AND UP1, UPT, UR9, 0x6, UPT ;  /* 0x000000060900788c */ /* 0x000fe2000bf26070 */
[----:B------:R-:W-:Y:S01]  /*2c80*/  LOP3.LUT R13, R0, 0x3, RZ, 0xc0, !PT ;  /* 0x00000003000d7812 */ /* 0x000fe200078ec0ff */
[C---:B------:R-:W-:Y:S01]  /*2c90*/  IMAD.SHL.U32 R24, R10.reuse, 0x40, RZ ;  /* 0x000000400a187824 */ /* 0x040fe200078e00ff */
[----:B------:R-:W-:Y:S01]  /*2ca0*/  SHF.R.S32.HI R29, RZ, 0x1f, R5 ;  /* 0x0000001fff1d7819 */ /* 0x000fe20000011405 */
[----:B------:R-:W-:Y:S01]  /*2cb0*/  UIMAD.WIDE.U32 UR6, UR5, -0x55555555, URZ ;  /* 0xaaaaaaab050678a5 */ /* 0x000fe2000f8e003f */
[C---:B------:R-:W-:Y:S01]  /*2cc0*/  LOP3.LUT R26, R33.reuse, 0x6, R26, 0xf8, !PT ;  /* 0x00000006211a7812 */ /* 0x040fe200078ef81a */
[----:B------:R-:W-:Y:S01]  /*2cd0*/  USEL UR8, URZ, 0x1, !UP0 ;  /* 0x000000013f087887 */ /* 0x000fe2000c000000 */
[----:B------:R-:W-:Y:S01]  /*2ce0*/  IMAD R15, R10, -0x40, R15 ;  /* 0xffffffc00a0f7824 */ /* 0x000fe200078e020f */
[----:B------:R-:W-:Y:S01]  /*2cf0*/  ULDC.64 UR10, c[0x0][0x5d0] ;  /* 0x00017400000a7ab9 */ /* 0x000fe20000000a00 */
[----:B0-----:R-:W-:Y:S01]  /*2d00*/  ISETP.GE.AND P0, PT, R33, R14, PT ;  /* 0x0000000e2100720c */ /* 0x001fe20003f06270 */
[----:B------:R-:W-:Y:S01]  /*2d10*/  IMAD R10, R13, -0x2, R14 ;  /* 0xfffffffe0d0a7824 */ /* 0x000fe200078e020e */
[----:B------:R-:W-:Y:S01]  /*2d20*/  SHF.R.S32.HI R27, RZ, 0x1f, R26 ;  /* 0x0000001fff1b7819 */ /* 0x000fe2000001141a */
[----:B------:R-:W-:Y:S01]  /*2d30*/  IMAD R14, R29, UR10, RZ ;  /* 0x0000000a1d0e7c24 */ /* 0x000fe2000f8e02ff */
[----:B------:R-:W-:Y:S01]  /*2d40*/  ISETP.GE.OR P0, PT, R34, UR12, P0 ;  /* 0x0000000c22007c0c */ /* 0x000fe20008706670 */
[----:B------:R-:W-:Y:S01]  /*2d50*/  USHF.R.U32.HI UR6, URZ, 0x2, UR7 ;  /* 0x000000023f067899 */ /* 0x000fe20008011607 */
[----:B------:R-:W-:Y:S01]  /*2d60*/  LOP3.LUT R35, R24, 0x40, R11, 0xe2, !PT ;  /* 0x0000004018237812 */ /* 0x000fe200078ee20b */
[----:B------:R-:W-:Y:S01]  /*2d70*/  ULOP3.LUT UR4, UR4, UR8, URZ, 0x3c, !UPT ;  /* 0x0000000804047292 */ /* 0x000fe2000f8e3c3f */
[----:B------:R-:W-:Y:S01]  /*2d80*/  IMAD.WIDE R24, R6, 0x100, RZ ;  /* 0x0000010006187825 */ /* 0x000fe200078e02ff */
[----:B------:R-:W-:Y:S01]  /*2d90*/  UIMAD UR5, UR6, -0x6, UR5 ;  /* 0xfffffffa060578a4 */ /* 0x000fe2000f8e0205 */
[----:B------:R-:W-:Y:S01]  /*2da0*/  IADD3 R34, -R34, UR12, R15 ;  /* 0x0000000c22227c10 */ /* 0x000fe2000fffe10f */
[----:B------:R-:W-:Y:S01]  /*2db0*/  @UP1 ULOP3.LUT UR4, UR4, 0x1, UR6, 0x78, !UPT ;  /* 0x0000000104041892 */ /* 0x000fe2000f8e7806 */
[C---:B------:R-:W-:Y:S01]  /*2dc0*/  IMAD R11, R5.reuse, UR11, R14 ;  /* 0x0000000b050b7c24 */ /* 0x040fe2000f8e020e */
[----:B------:R-:W-:Y:S01]  /*2dd0*/  LOP3.LUT R35, R24, R35, R12, 0xfe, !PT ;  /* 0x0000002318237212 */ /* 0x000fe200078efe0c */
[----:B------:R-:W-:-:S04]  /*2de0*/  IMAD.WIDE.U32 R6, R5, UR10, R26 ;  /* 0x0000000a05067c25 */ /* 0x000fc8000f8e001a */
[----:B------:R-:W-:Y:S02]  /*2df0*/  IMAD.IADD R7, R7, 0x1, R11 ;  /* 0x0000000107077824 */ /* 0x000fe400078e020b */
[----:B------:R-:W-:Y:S02]  /*2e00*/  IMAD.IADD R33, R10, 0x1, -R33 ;  /* 0x000000010a217824 */ /* 0x000fe400078e0a21 */
[----:B------:R-:W-:Y:S01]  /*2e10*/  IMAD.MOV.U32 R32, RZ, RZ, -0x1 ;  /* 0xffffffffff207424 */ /* 0x000fe200078e00ff */
[----:B------:R-:W-:Y:S06]  /*2e20*/  @P0 BRA `(.L_x_31) ;  /* 0x0000004800040947 */ /* 0x000fec0003800000 */
[----:B------:R-:W0:Y:S01]  /*2e30*/  LDC.64 R30, c[0x0][0x5c8] ;  /* 0x00017200ff1e7b82 */ /* 0x000e220000000a00 */
[----:B------:R-:W-:Y:S01]  /*2e40*/  ULDC.64 UR6, c[0x0][0x5c0] ;  /* 0x0001700000067ab9 */ /* 0x000fe20000000a00 */
[----:B------:R-:W-:Y:S01]  /*2e50*/  BSSY B0, `(.L_x_31) ;  /* 0x000047e000007945 */ /* 0x000fe20003800000 */
[-C--:B0-----:R-:W-:Y:S02]  /*2e60*/  IMAD R10, R25, R30.reuse, RZ ;  /* 0x0000001e190a7224 */ /* 0x081fe400078e02ff */
[----:B------:R-:W-:-:S04]  /*2e70*/  IMAD.WIDE.U32 R6, R35, R30, R6 ;  /* 0x0000001e23067225 */ /* 0x000fc800078e0006 */
[----:B------:R-:W-:Y:S01]  /*2e80*/  IMAD R13, R35, R31, R10 ;  /* 0x0000001f230d7224 */ /* 0x000fe200078e020a */
[----:B------:R-:W-:Y:S01]  /*2e90*/  IADD3 R14, P4, R6, UR6, RZ ;  /* 0x00000006060e7c10 */ /* 0x000fe2000ff9e0ff */
[C---:B------:R-:W-:Y:S01]  /*2ea0*/  IMAD.SHL.U32 R11, R30.reuse, 0x80, RZ ;  /* 0x000000801e0b7824 */ /* 0x040fe200078e00ff */
[C---:B------:R-:W-:Y:S01]  /*2eb0*/  LEA R28, P2, R30.reuse, R6, 0x3 ;  /* 0x000000061e1c7211 */ /* 0x040fe200078418ff */
[----:B------:R-:W-:Y:S01]  /*2ec0*/  IMAD.IADD R36, R7, 0x1, R13 ;  /* 0x0000000107247824 */ /* 0x000fe200078e020d */
[----:B------:R-:W-:Y:S02]  /*2ed0*/  SHF.L.U64.HI R7, R30, 0x7, R31 ;  /* 0x000000071e077819 */ /* 0x000fe4000001021f */
[----:B------:R-:W-:Y:S02]  /*2ee0*/  IADD3 R10, P1, P0, R6, UR6, R11 ;  /* 0x00000006060a7c10 */ /* 0x000fe4000f83e00b */
[----:B------:R-:W-:Y:S02]  /*2ef0*/  IADD3.X R15, R36, UR7, RZ, P4, !PT ;  /* 0x00000007240f7c10 */ /* 0x000fe4000a7fe4ff */
[----:B---3-5:R-:W-:-:S02]  /*2f00*/  FSETP.NEU.AND P4, PT, R9, RZ, PT ;  /* 0x000000ff0900720b */ /* 0x028fc40003f8d000 */
[----:B------:R-:W-:Y:S02]  /*2f10*/  LEA.HI.X R30, R30, R36, R31, 0x3, P2 ;  /* 0x000000241e1e7211 */ /* 0x000fe400010f1c1f */
[C---:B------:R-:W-:Y:S02]  /*2f20*/  IADD3 R12, P2, R28.reuse, UR6, RZ ;  /* 0x000000061c0c7c10 */ /* 0x040fe4000ff5e0ff */
[----:B------:R-:W-:Y:S02]  /*2f30*/  IADD3 R6, P5, P6, R28, UR6, R11 ;  /* 0x000000061c067c10 */ /* 0x000fe4000febe00b */
[--C-:B------:R-:W-:Y:S02]  /*2f40*/  IADD3.X R11, R36, UR7, R7.reuse, P1, P0 ;  /* 0x00000007240b7c10 */ /* 0x100fe40008fe0407 */
[C---:B------:R-:W-:Y:S02]  /*2f50*/  IADD3.X R13, R30.reuse, UR7, RZ, P2, !PT ;  /* 0x000000071e0d7c10 */ /* 0x040fe400097fe4ff */
[----:B------:R-:W-:Y:S01]  /*2f60*/  IADD3.X R7, R30, UR7, R7, P5, P6 ;  /* 0x000000071e077c10 */ /* 0x000fe2000afec407 */
[----:B------:R-:W-:Y:S06]  /*2f70*/  @!P4 BRA `(.L_x_32) ;  /* 0x00000034009cc947 */ /* 0x000fec0003800000 */
[----:B------:R-:W-:Y:S01]  /*2f80*/  ULDC.64 UR6, c[0x0][0x5b8] ;  /* 0x00016e0000067ab9 */ /* 0x000fe20000000a00 */
[----:B------:R-:W-:Y:S01]  /*2f90*/  ISETP.GE.AND P0, PT, R34, 0x1, PT ;  /* 0x000000012200780c */ /* 0x000fe20003f06270 */
[----:B------:R-:W-:Y:S01]  /*2fa0*/  IMAD R28, R29, UR6, RZ ;  /* 0x000000061d1c7c24 */ /* 0x000fe2000f8e02ff */
[----:B------:R-:W-:Y:S01]  /*2fb0*/  ULDC.64 UR10, c[0x0][0x5a8] ;  /* 0x00016a00000a7ab9 */ /* 0x000fe20000000a00 */
[----:B------:R-:W-:Y:S01]  /*2fc0*/  IMAD.WIDE.U32 R26, R5, UR6, R26 ;  /* 0x00000006051a7c25 */ /* 0x000fe2000f8e001a */
[----:B------:R-:W-:Y:S01]  /*2fd0*/  ISETP.LT.OR P4, PT, R33, 0x1, !P0 ;  /* 0x000000012100780c */ /* 0x000fe20004781670 */
[----:B------:R-:W-:Y:S02]  /*2fe0*/  BSSY B1, `(.L_x_33) ;  /* 0x000000c000017945 */ /* 0x000fe40003800000 */
[----:B------:R-:W-:Y:S01]  /*2ff0*/  IMAD R5, R5, UR7, R28 ;  /* 0x0000000705057c24 */ /* 0x000fe2000f8e021c */
[----:B------:R-:W-:Y:S02]  /*3000*/  ULDC.64 UR6, c[0x0][0x5b0] ;  /* 0x00016c0000067ab9 */ /* 0x000fe40000000a00 */
[----:B------:R-:W-:-:S02]  /*3010*/  IMAD R30, R25, UR6, RZ ;  /* 0x00000006191e7c24 */ /* 0x000fc4000f8e02ff */
[----:B------:R-:W-:Y:S02]  /*3020*/  IMAD.IADD R27, R27, 0x1, R5 ;  /* 0x000000011b1b7824 */ /* 0x000fe400078e0205 */
[C---:B------:R-:W-:Y:S02]  /*3030*/  IMAD R5, R35.reuse, UR7, R30 ;  /* 0x0000000723057c24 */ /* 0x040fe4000f8e021e */
[----:B------:R-:W-:-:S03]  /*3040*/  IMAD.WIDE.U32 R28, R35, UR6, R26 ;  /* 0x00000006231c7c25 */ /* 0x000fc6000f8e001a */
[----:B------:R-:W-:-:S04]  /*3050*/  IADD3 R28, P1, R28, UR10, RZ ;  /* 0x0000000a1c1c7c10 */ /* 0x000fc8000ff3e0ff */
[--C-:B------:R-:W-:Y:S02]  /*3060*/  IADD3.X R29, R29, UR11, R5.reuse, P1, !PT ;  /* 0x0000000b1d1d7c10 */ /* 0x100fe40008ffe405 */
[----:B------:R-:W-:Y:S01]  /*3070*/  PRMT R5, RZ, 0x7610, R5 ;  /* 0x00007610ff057816 */ /* 0x000fe20000000005 */
[----:B------:R-:W-:Y:S06]  /*3080*/  @P4 BRA `(.L_x_34) ;  /* 0x0000000000044947 */ /* 0x000fec0003800000 */
[----:B------:R0:W5:Y:S02]  /*3090*/  LDG.E.U8 R5, desc[UR16][R28.64] ;  /* 0x000000101c057981 */ /* 0x000164000c1e1100 */
.L_x_34:
[----:B------:R-:W-:Y:S05]  /*30a0*/  BSYNC B1 ;  /* 0x0000000000017941 */ /* 0x000fea0003800000 */
.L_x_33:
[----:B-----5:R-:W-:Y:S01]  /*30b0*/  LOP3.LUT R5, R5, 0xff, RZ, 0xc0, !PT ;  /* 0x000000ff05057812 */ /* 0x020fe200078ec0ff */
[----:B------:R-:W-:Y:S01]  /*30c0*/  BSSY B1, `(.L_x_35) ;  /* 0x000000b000017945 */ /* 0x000fe20003800000 */
[----:B------:R-:W-:Y:S02]  /*30d0*/  ISETP.LT.OR P2, PT, R33, 0x2, !P0 ;  /* 0x000000022100780c */ /* 0x000fe40004741670 */
[----:B------:R-:W-:-:S05]  /*30e0*/  F2FP.F16.E5M2.UNPACK_B R5, R5 ;  /* 0x00000005ff05723e */ /* 0x000fca00020004ff */
[----:B------:R-:W-:Y:S01]  /*30f0*/  HADD2.F32 R30, -RZ, R5.H0_H0 ;  /* 0x20000005ff1e7230 */ /* 0x000fe20000004100 */
[----:B------:R-:W-:-:S04]  /*3100*/  PRMT R5, RZ, 0x7610, R5 ;  /* 0x00007610ff057816 */ /* 0x000fc80000000005 */
[----:B------:R-:W-:-:S04]  /*3110*/  FMUL R30, R30, R9 ;  /* 0x000000091e1e7220 */ /* 0x000fc80000400000 */
[----:B--2---:R-:W-:-:S05]  /*3120*/  FFMA R30, R145, R8, R30 ;  /* 0x00000008911e7223 */ /* 0x004fca000000001e */
[----:B------:R-:W-:-:S05]  /*3130*/  F2FP.SATFINITE.E5M2.F32.PACK_AB_MERGE_C R31, RZ, R30, RZ ;  /* 0x0000001eff1f723e */ /* 0x000fca00048060ff */
[----:B------:R1:W-:Y:S01]  /*3140*/  @!P4 STG.E.U8 desc[UR16][R14.64], R31 ;  /* 0x0000001f0e00c986 */ /* 0x0003e2000c101110 */
[----:B------:R-:W-:Y:S05]  /*3150*/  @P2 BRA `(.L_x_36) ;  /* 0x0000000000042947 */ /* 0x000fea0003800000 */
[----:B------:R2:W5:Y:S02]  /*3160*/  LDG.E.U8 R5, desc[UR16][R28.64+0x1] ;  /* 0x000001101c057981 */ /* 0x000564000c1e1100 */
.L_x_36:
[----:B------:R-:W-:Y:S05]  /*3170*/  BSYNC B1 ;  /* 0x0000000000017941 */ /* 0x000fea0003800000 */
.L_x_35:
[----:B-----5:R-:W-:Y:S01]  /*3180*/  LOP3.LUT R5, R5, 0xff, RZ, 0xc0, !PT ;  /* 0x000000ff05057812 */ /* 0x020fe200078ec0ff */
[----:B------:R-:W-:Y:S01]  /*3190*/  BSSY B1, `(.L_x_37) ;  /* 0x0000013000017945 */ /* 0x000fe20003800000 */
[----:B------:R-:W-:Y:S02]  /*31a0*/  IADD3 R37, P1, R35, 0x8, RZ ;  /* 0x0000000823257810 */ /* 0x000fe40007f3e0ff */
[----:B------:R-:W-:-:S03]  /*31b0*/  F2FP.F16.E5M2.UNPACK_B R5, R5 ;  /* 0x00000005ff05723e */ /* 0x000fc600020004ff */
[----:B-1----:R-:W-:Y:S01]  /*31c0*/  IMAD.X R31, RZ, RZ, R25, P1 ;  /* 0x000000ffff1f7224 */ /* 0x002fe200008e0619 */
[----:B------:R-:W-:Y:S01]  /*31d0*/  ISETP.GE.AND P1, PT, R34, 0x9, PT ;  /* 0x000000092200780c */ /* 0x000fe20003f26270 */
[----:B------:R-:W-:Y:S02]  /*31e0*/  HADD2.F32 R30, -RZ, R5.H0_H0 ;  /* 0x20000005ff1e7230 */ /* 0x000fe40000004100 */
[----:B------:R-:W-:Y:S01]  /*31f0*/  IMAD R36, R31, UR6, RZ ;  /* 0x000000061f247c24 */ /* 0x000fe2000f8e02ff */
[----:B------:R-:W-:Y:S02]  /*3200*/  ISETP.LT.OR P5, PT, R33, 0x1, !P1 ;  /* 0x000000012100780c */ /* 0x000fe40004fa1670 */
[----:B------:R-:W-:Y:S01]  /*3210*/  FMUL R5, R30, R9 ;  /* 0x000000091e057220 */ /* 0x000fe20000400000 */
[----:B------:R-:W-:-:S04]  /*3220*/  IMAD.WIDE.U32 R30, R37, UR6, R26 ;  /* 0x00000006251e7c25 */ /* 0x000fc8000f8e001a */
[----:B------:R-:W-:Y:S01]  /*3230*/  FFMA R5, R140, R8, R5 ;  /* 0x000000088c057223 */ /* 0x000fe20000000005 */
[----:B------:R-:W-:Y:S01]  /*3240*/  IMAD R37, R37, UR7, R36 ;  /* 0x0000000725257c24 */ /* 0x000fe2000f8e0224 */
[----:B------:R-:W-:-:S03]  /*3250*/  IADD3 R30, P4, R30, UR10, RZ ;  /* 0x0000000a1e1e7c10 */ /* 0x000fc6000ff9e0ff */
[----:B------:R-:W-:Y:S02]  /*3260*/  F2FP.SATFINITE.E5M2.F32.PACK_AB_MERGE_C R39, RZ, R5, RZ ;  /* 0x00000005ff27723e */ /* 0x000fe400048060ff */
[----:B------:R-:W-:Y:S02]  /*3270*/  IADD3.X R31, R31, UR11, R37, P4, !PT ;  /* 0x0000000b1f1f7c10 */ /* 0x000fe4000a7fe425 */
[----:B------:R-:W-:Y:S01]  /*3280*/  PRMT R5, RZ, 0x7610, R5 ;  /* 0x00007610ff057816 */ /* 0x000fe20000000005 */
[----:B------:R1:W-:Y:S01]  /*3290*/  @!P2 STG.E.U8 desc[UR16][R14.64+0x1], R39 ;  /* 0x000001270e00a986 */ /* 0x0003e2000c101110 */
[----:B------:R-:W-:Y:S05]  /*32a0*/  @P5 BRA `(.L_x_38) ;  /* 0x0000000000045947 */ /* 0x000fea0003800000 */
[----:B------:R3:W5:Y:S02]  /*32b0*/  LDG.E.U8 R5, desc[UR16][R30.64] ;  /* 0x000000101e057981 */ /* 0x000764000c1e1100 */
.L_x_38:
[----:B------:R-:W-:Y:S05]  /*32c0*/  BSYNC B1 ;  /* 0x0000000000017941 */ /* 0x000fea0003800000 */
.L_x_37:
[----:B-----5:R-:W-:Y:S01]  /*32d0*/  LOP3.LUT R5, R5, 0xff, RZ, 0xc0, !PT ;  /* 0x000000ff05057812 */ /* 0x020fe200078ec0ff */
[----:B------:R-:W-:Y:S01]  /*32e0*/  BSSY B1, `(.L_x_39) ;  /* 0x000000b000017945 */ /* 0x000fe20003800000 */
[----:B------:R-:W-:Y:S02]  /*32f0*/  ISETP.LT.OR P2, PT, R33, 0x2, !P1 ;  /* 0x000000022100780c */ /* 0x000fe40004f41670 */
[----:B------:R-:W-:-:S05]  /*3300*/  F2FP.F16.E5M2.UNPACK_B R5, R5 ;  /* 0x00000005ff05723e */ /* 0x000fca00020004ff */
[----:B------:R-:W-:Y:S01]  /*3310*/  HADD2.F32 R36, -RZ, R5.H0_H0 ;  /* 0x20000005ff247230 */ /* 0x000fe20000004100 */
[----:B------:R-:W-:-:S04]  /*3320*/  PRMT R5, RZ, 0x7610, R5 ;  /* 0x00007610ff057816 */ /* 0x000fc80000000005 */
[----:B------:R-:W-:-:S04]  /*3330*/  FMUL R36, R36, R9 ;  /* 0x0000000924247220 */ /* 0x000fc80000400000 */
[----:B------:R-:W-:-:S05]  /*3340*/  FFMA R36, R143, R8, R36 ;  /* 0x000000088f247223 */ /* 0x000fca0000000024 */
[----:B------:R-:W-:-:S05]  /*3350*/  F2FP.SATFINITE.E5M2.F32.PACK_AB_MERGE_C R37, RZ, R36, RZ ;  /* 0x00000024ff25723e */ /* 0x000fca00048060ff */
[----:B------:R4:W-:Y:S01]  /*3360*/  @!P5 STG.E.U8 desc[UR16][R12.64], R37 ;  /* 0x000000250c00d986 */ /* 0x0009e2000c101110 */
[----:B------:R-:W-:Y:S05]  /*3370*/  @P2 BRA `(.L_x_40) ;  /* 0x0000000000042947 */ /* 0x000fea0003800000 */
[----:B------:R0:W5:Y:S02]  /*3380*/  LDG.E.U8 R5, desc[UR16][R30.64+0x1] ;  /* 0x000001101e057981 */ /* 0x000164000c1e1100 */
.L_x_40:
[----:B------:R-:W-:Y:S05]  /*3390*/  BSYNC B1 ;  /* 0x0000000000017941 */ /* 0x000fea0003800000 */
.L_x_39:
[----:B-----5:R-:W-:Y:S01]  /*33a0*/  LOP3.LUT R5, R5, 0xff, RZ, 0xc0, !PT ;  /* 0x000000ff05057812 */ /* 0x020fe200078ec0ff */
[----:B------:R-:W-:Y:S01]  /*33b0*/  BSSY B1, `(.L_x_41) ;  /* 0x000000b000017945 */ /* 0x000fe20003800000 */
[----:B------:R-:W-:Y:S02]  /*33c0*/  ISETP.LT.OR P4, PT, R33, 0x9, !P0 ;  /* 0x000000092100780c */ /* 0x000fe40004781670 */
[----:B------:R-:W-:-:S05]  /*33d0*/  F2FP.F16.E5M2.UNPACK_B R5, R5 ;  /* 0x00000005ff05723e */ /* 0x000fca00020004ff */
[----:B------:R-:W-:-:S05]  /*33e0*/  HADD2.F32 R36, -RZ, R5.H0_H0 ;  /* 0x20000005ff247230 */ /* 0x000fca0000004100 */
[----:B------:R-:W-:-:S04]  /*33f0*/  FMUL R5, R36, R9 ;  /* 0x0000000924057220 */ /* 0x000fc80000400000 */
[----:B------:R-:W-:-:S05]  /*3400*/  FFMA R5, R138, R8, R5 ;  /* 0x000000088a057223 */ /* 0x000fca0000000005 */
[----:B----4-:R-:W-:Y:S02]  /*3410*/  F2FP.SATFINITE.E5M2.F32.PACK_AB_MERGE_C R37, RZ, R5, RZ ;  /* 0x00000005ff25723e */ /* 0x010fe400048060ff */
[----:B------:R-:W-:-:S03]  /*3420*/  PRMT R5, RZ, 0x7610, R5 ;  /* 0x00007610ff057816 */ /* 0x000fc60000000005 */
[----:B------:R4:W-:Y:S01]  /*3430*/  @!P2 STG.E.U8 desc[UR16][R12.64+0x1], R37 ;  /* 0x000001250c00a986 */ /* 0x0009e2000c101110 */
[----:B------:R-:W-:Y:S05]  /*3440*/  @P4 BRA `(.L_x_42) ;  /* 0x0000000000044947 */ /* 0x000fea0003800000 */
[----:B------:R0:W5:Y:S02]  /*3450*/  LDG.E.U8 R5, desc[UR16][R28.64+0x8] ;  /* 0x000008101c057981 */ /* 0x000164000c1e1100 */
.L_x_42:
[----:B------:R-:W-:Y:S05]  /*3460*/  BSYNC B1 ;  /* 0x0000000000017941 */ /* 0x000fea0003800000 */
.L_x_41:
        /* <DEDUP_REMOVED lines=8> */
[----:B----4-:R-:W-:-:S05]  /*34f0*/  F2FP.SATFINITE.E5M2.F32.PACK_AB_MERGE_C R37, RZ, R36, RZ ;  /* 0x00000024ff25723e */ /* 0x010fca00048060ff */
[----:B------:R4:W-:Y:S01]  /*3500*/  @!P4 STG.E.U8 desc[UR16][R14.64+0x8], R37 ;  /* 0x000008250e00c986 */ /* 0x0009e2000c101110 */
[----:B------:R-:W-:Y:S05]  /*3510*/  @P2 BRA `(.L_x_44) ;  /* 0x0000000000042947 */ /* 0x000fea0003800000 */
[----:B------:R0:W5:Y:S02]  /*3520*/  LDG.E.U8 R5, desc[UR16][R28.64+0x9] ;  /* 0x000009101c057981 */ /* 0x000164000c1e1100 */
.L_x_44:
[----:B------:R-:W-:Y:S05]  /*3530*/  BSYNC B1 ;  /* 0x0000000000017941 */ /* 0x000fea0003800000 */
.L_x_43:
        /* <DEDUP_REMOVED lines=12> */
.L_x_46:
[----:B------:R-:W-:Y:S05]  /*3600*/  BSYNC B1 ;  /* 0x0000000000017941 */ /* 0x000fea0003800000 */
.L_x_45:
        /* <DEDUP_REMOVED lines=12> */
.L_x_48:
[----:B------:R-:W-:Y:S05]  /*36d0*/  BSYNC B1 ;  /* 0x0000000000017941 */ /* 0x000fea0003800000 */
.L_x_47:
        /* <DEDUP_REMOVED lines=12> */
.L_x_50:
[----:B------:R-:W-:Y:S05]  /*37a0*/  BSYNC B1 ;  /* 0x0000000000017941 */ /* 0x000fea0003800000 */
.L_x_49:
        /* <DEDUP_REMOVED lines=12> */
.L_x_52:
[----:B------:R-:W-:Y:S05]  /*3870*/  BSYNC B1 ;  /* 0x0000000000017941 */ /* 0x000fea0003800000 */
.L_x_51:
        /* <DEDUP_REMOVED lines=12> */
.L_x_54:
[----:B------:R-:W-:Y:S05]  /*3940*/  BSYNC B1 ;  /* 0x0000000000017941 */ /* 0x000fea0003800000 */
.L_x_53:
        /* <DEDUP_REMOVED lines=12> */
.L_x_56:
[----:B------:R-:W-:Y:S05]  /*3a10*/  BSYNC B1 ;  /* 0x0000000000017941 */ /* 0x000fea0003800000 */
.L_x_55:
        /* <DEDUP_REMOVED lines=12> */
.L_x_58:
[----:B------:R-:W-:Y:S05]  /*3ae0*/  BSYNC B1 ;  /* 0x0000000000017941 */ /* 0x000fea0003800000 */
.L_x_57:
        /* <DEDUP_REMOVED lines=12> */
.L_x_60:
[----:B------:R-:W-:Y:S05]  /*3bb0*/  BSYNC B1 ;  /* 0x0000000000017941 */ /* 0x000fea0003800000 */
.L_x_59:
        /* <DEDUP_REMOVED lines=12> */
.L_x_62:
[----:B------:R-:W-:Y:S05]  /*3c80*/  BSYNC B1 ;  /* 0x0000000000017941 */ /* 0x000fea0003800000 */
.L_x_61:
        /* <DEDUP_REMOVED lines=12> */
.L_x_64:
[----:B------:R-:W-:Y:S05]  /*3d50*/  BSYNC B1 ;  /* 0x0000000000017941 */ /* 0x000fea0003800000 */
.L_x_63:
        /* <DEDUP_REMOVED lines=12> */
.L_x_66:
[----:B------:R-:W-:Y:S05]  /*3e20*/  BSYNC B1 ;  /* 0x0000000000017941 */ /* 0x000fea0003800000 */
.L_x_65:
        /* <DEDUP_REMOVED lines=12> */
.L_x_68:
[----:B------:R-:W-:Y:S05]  /*3ef0*/  BSYNC B1 ;  /* 0x0000000000017941 */ /* 0x000fea0003800000 */
.L_x_67:
        /* <DEDUP_REMOVED lines=12> */
.L_x_70:
[----:B------:R-:W-:Y:S05]  /*3fc0*/  BSYNC B1 ;  /* 0x0000000000017941 */ /* 0x000fea0003800000 */
.L_x_69:
        /* <DEDUP_REMOVED lines=12> */
.L_x_72:
[----:B------:R-:W-:Y:S05]  /*4090*/  BSYNC B1 ;  /* 0x0000000000017941 */ /* 0x000fea0003800000 */
.L_x_71:
        /* <DEDUP_REMOVED lines=12> */
.L_x_74:
[----:B------:R-:W-:Y:S05]  /*4160*/  BSYNC B1 ;  /* 0x0000000000017941 */ /* 0x000fea0003800000 */
.L_x_73:
        /* <DEDUP_REMOVED lines=12> */
.L_x_76:
[----:B------:R-:W-:Y:S05]  /*4230*/  BSYNC B1 ;  /* 0x0000000000017941 */ /* 0x000fea0003800000 */
.L_x_75:
        /* <DEDUP_REMOVED lines=12> */
.L_x_78:
[----:B------:R-:W-:Y:S05]  /*4300*/  BSYNC B1 ;  /* 0x0000000000017941 */ /* 0x000fea0003800000 */
.L_x_77:
        /* <DEDUP_REMOVED lines=12> */
.L_x_80:
[----:B------:R-:W-:Y:S05]  /*43d0*/  BSYNC B1 ;  /* 0x0000000000017941 */ /* 0x000fea0003800000 */
.L_x_79:
        /* <DEDUP_REMOVED lines=12> */
.L_x_82:
[----:B------:R-:W-:Y:S05]  /*44a0*/  BSYNC B1 ;  /* 0x0000000000017941 */ /* 0x000fea0003800000 */
.L_x_81:
        /* <DEDUP_REMOVED lines=12> */
.L_x_84:
[----:B------:R-:W-:Y:S05]  /*4570*/  BSYNC B1 ;  /* 0x0000000000017941 */ /* 0x000fea0003800000 */
.L_x_83:
        /* <DEDUP_REMOVED lines=12> */
.L_x_86:
[----:B------:R-:W-:Y:S05]  /*4640*/  BSYNC B1 ;  /* 0x0000000000017941 */ /* 0x000fea0003800000 */
.L_x_85:
        /* <DEDUP_REMOVED lines=12> */
.L_x_88:
[----:B------:R-:W-:Y:S05]  /*4710*/  BSYNC B1 ;  /* 0x0000000000017941 */ /* 0x000fea0003800000 */
.L_x_87:
        /* <DEDUP_REMOVED lines=12> */
.L_x_90:
[----:B------:R-:W-:Y:S05]  /*47e0*/  BSYNC B1 ;  /* 0x0000000000017941 */ /* 0x000fea0003800000 */
.L_x_89:
        /* <DEDUP_REMOVED lines=12> */
.L_x_92:
[----:B------:R-:W-:Y:S05]  /*48b0*/  BSYNC B1 ;  /* 0x0000000000017941 */ /* 0x000fea0003800000 */
.L_x_91:
[----:B-----5:R-:W-:Y:S01]  /*48c0*/  LOP3.LUT R5, R5, 0xff, RZ, 0xc0, !PT ;  /* 0x000000ff05057812 */ /* 0x020fe200078ec0ff */
[----:B------:R-:W-:Y:S01]  /*48d0*/  BSSY B1, `(.L_x_93) ;  /* 0x000000b000017945 */ /* 0x000fe20003800000 */
[----:B------:R-:W-:Y:S02]  /*48e0*/  ISETP.LT.OR P2, PT, R33, 0x39, !P1 ;  /* 0x000000392100780c */ /* 0x000fe40004f41670 */
[----:B------:R-:W-:-:S05]  /*48f0*/  F2FP.F16.E5M2.UNPACK_B R5, R5 ;  /* 0x00000005ff05723e */ /* 0x000fca00020004ff */
[----:B0-2---:R-:W-:-:S05]  /*4900*/  HADD2.F32 R28, -RZ, R5.H0_H0 ;  /* 0x20000005ff1c7230 */ /* 0x005fca0000004100 */
[----:B------:R-:W-:-:S04]  /*4910*/  FMUL R5, R28, R9 ;  /* 0x000000091c057220 */ /* 0x000fc80000400000 */
[----:B------:R-:W-:-:S05]  /*4920*/  FFMA R5, R112, R8, R5 ;  /* 0x0000000870057223 */ /* 0x000fca0000000005 */
[----:B------:R-:W-:Y:S02]  /*4930*/  F2FP.SATFINITE.E5M2.F32.PACK_AB_MERGE_C R29, RZ, R5, RZ ;  /* 0x00000005ff1d723e */ /* 0x000fe400048060ff */
[----:B------:R-:W-:-:S03]  /*4940*/  PRMT R5, RZ, 0x7610, R5 ;  /* 0x00007610ff057816 */ /* 0x000fc60000000005 */
[----:B------:R0:W-:Y:S01]  /*4950*/  @!P0 STG.E.U8 desc[UR16][R14.64+0x39], R29 ;  /* 0x0000391d0e008986 */ /* 0x0001e2000c101110 */
[----:B------:R-:W-:Y:S05]  /*4960*/  @P2 BRA `(.L_x_94) ;  /* 0x0000000000042947 */ /* 0x000fea0003800000 */
[----:B------:R2:W5:Y:S02]  /*4970*/  LDG.E.U8 R5, desc[UR16][R30.64+0x38] ;  /* 0x000038101e057981 */ /* 0x000564000c1e1100 */
.L_x_94:
[----:B------:R-:W-:Y:S05]  /*4980*/  BSYNC B1 ;  /* 0x0000000000017941 */ /* 0x000fea0003800000 */
.L_x_93:
[----:B-----5:R-:W-:Y:S01]  /*4990*/  LOP3.LUT R5, R5, 0xff, RZ, 0xc0, !PT ;  /* 0x000000ff05057812 */ /* 0x020fe200078ec0ff */
[----:B------:R-:W-:Y:S01]  /*49a0*/  BSSY B1, `(.L_x_95) ;  /* 0x000000b000017945 */ /* 0x000fe20003800000 */
[----:B------:R-:W-:Y:S02]  /*49b0*/  ISETP.LT.OR P1, PT, R33, 0x3a, !P1 ;  /* 0x0000003a2100780c */ /* 0x000fe40004f21670 */
[----:B------:R-:W-:-:S05]  /*49c0*/  F2FP.F16.E5M2.UNPACK_B R5, R5 ;  /* 0x00000005ff05723e */ /* 0x000fca00020004ff */
[----:B01--4-:R-:W-:Y:S01]  /*49d0*/  HADD2.F32 R14, -RZ, R5.H0_H0 ;  /* 0x20000005ff0e7230 */ /* 0x013fe20000004100 */
[----:B------:R-:W-:-:S04]  /*49e0*/  PRMT R5, RZ, 0x7610, R5 ;  /* 0x00007610ff057816 */ /* 0x000fc80000000005 */
[----:B------:R-:W-:-:S04]  /*49f0*/  FMUL R14, R14, R9 ;  /* 0x000000090e0e7220 */ /* 0x000fc80000400000 */
[----:B------:R-:W-:-:S05]  /*4a00*/  FFMA R14, R115, R8, R14 ;  /* 0x00000008730e7223 */ /* 0x000fca000000000e */
[----:B------:R-:W-:-:S05]  /*4a10*/  F2FP.SATFINITE.E5M2.F32.PACK_AB_MERGE_C R15, RZ, R14, RZ ;  /* 0x0000000eff0f723e */ /* 0x000fca00048060ff */
[----:B------:R0:W-:Y:S01]  /*4a20*/  @!P2 STG.E.U8 desc[UR16][R12.64+0x38], R15 ;  /* 0x0000380f0c00a986 */ /* 0x0001e2000c101110 */
[----:B------:R-:W-:Y:S05]  /*4a30*/  @P1 BRA `(.L_x_96) ;  /* 0x0000000000041947 */ /* 0x000fea0003800000 */
[----:B------:R1:W5:Y:S02]  /*4a40*/  LDG.E.U8 R5, desc[UR16][R30.64+0x39] ;  /* 0x000039101e057981 */ /* 0x000364000c1e1100 */
.L_x_96:
[----:B------:R-:W-:Y:S05]  /*4a50*/  BSYNC B1 ;  /* 0x0000000000017941 */ /* 0x000fea0003800000 */
.L_x_95:
[----:B-----5:R-:W-:Y:S01]  /*4a60*/  LOP3.LUT R5, R5, 0xff, RZ, 0xc0, !PT ;  /* 0x000000ff05057812 */ /* 0x020fe200078ec0ff */
[----:B------:R-:W-:Y:S01]  /*4a70*/  BSSY B1, `(.L_x_97) ;  /* 0x0000013000017945 */ /* 0x000fe20003800000 */
[----:B------:R-:W-:Y:S02]  /*4a80*/  IADD3 R29, P0, R35, 0x80, RZ ;  /* 0x00000080231d7810 */ /* 0x000fe40007f1e0ff */
[----:B------:R-:W-:-:S03]  /*4a90*/  F2FP.F16.E5M2.UNPACK_B R5, R5 ;  /* 0x00000005ff05723e */ /* 0x000fc600020004ff */
[----:B0-----:R-:W-:Y:S01]  /*4aa0*/  IMAD.X R15, RZ, RZ, R25, P0 ;  /* 0x000000ffff0f7224 */ /* 0x001fe200000e0619 */
        /* <DEDUP_REMOVED lines=9> */
[----:B-123--:R-:W-:Y:S02]  /*4b40*/  F2FP.SATFINITE.E5M2.F32.PACK_AB_MERGE_C R31, RZ, R5, RZ ;  /* 0x00000005ff1f723e */ /* 0x00efe400048060ff */
[----:B------:R-:W-:Y:S02]  /*4b50*/  IADD3.X R15, R15, UR11, R29, P2, !PT ;  /* 0x0000000b0f0f7c10 */ /* 0x000fe400097fe41d */
[----:B------:R-:W-:Y:S01]  /*4b60*/  PRMT R5, RZ, 0x7610, R5 ;  /* 0x00007610ff057816 */ /* 0x000fe20000000005 */
[----:B------:R0:W-:Y:S01]  /*4b70*/  @!P1 STG.E.U8 desc[UR16][R12.64+0x39], R31 ;  /* 0x0000391f0c009986 */ /* 0x0001e2000c101110 */
[----:B------:R-:W-:Y:S05]  /*4b80*/  @P4 BRA `(.L_x_98) ;  /* 0x0000000000044947 */ /* 0x000fea0003800000 */
[----:B------:R1:W5:Y:S02]  /*4b90*/  LDG.E.U8 R5, desc[UR16][R14.64] ;  /* 0x000000100e057981 */ /* 0x000364000c1e1100 */
.L_x_98:
[----:B------:R-:W-:Y:S05]  /*4ba0*/  BSYNC B1 ;  /* 0x0000000000017941 */ /* 0x000fea0003800000 */
.L_x_97:
[----:B-----5:R-:W-:Y:S01]  /*4bb0*/  LOP3.LUT R5, R5, 0xff, RZ, 0xc0, !PT ;  /* 0x000000ff05057812 */ /* 0x020fe200078ec0ff */
[----:B------:R-:W-:Y:S01]  /*4bc0*/  BSSY B1, `(.L_x_99) ;  /* 0x000000b000017945 */ /* 0x000fe20003800000 */
[----:B------:R-:W-:Y:S02]  /*4bd0*/  ISETP.LT.OR P2, PT, R33, 0x2, !P0 ;  /* 0x000000022100780c */ /* 0x000fe40004741670 */
[----:B------:R-:W-:-:S05]  /*4be0*/  F2FP.F16.E5M2.UNPACK_B R5, R5 ;  /* 0x00000005ff05723e */ /* 0x000fca00020004ff */
[----:B0-----:R-:W-:Y:S01]  /*4bf0*/  HADD2.F32 R12, -RZ, R5.H0_H0 ;  /* 0x20000005ff0c7230 */ /* 0x001fe20000004100 */
[----:B------:R-:W-:-:S04]  /*4c00*/  PRMT R5, RZ, 0x7610, R5 ;  /* 0x00007610ff057816 */ /* 0x000fc80000000005 */
[----:B------:R-:W-:-:S04]  /*4c10*/  FMUL R12, R12, R9 ;  /* 0x000000090c0c7220 */ /* 0x000fc80000400000 */
[----:B------:R-:W-:-:S05]  /*4c20*/  FFMA R12, R113, R8, R12 ;  /* 0x00000008710c7223 */ /* 0x000fca000000000c */
[----:B------:R-:W-:-:S05]  /*4c30*/  F2FP.SATFINITE.E5M2.F32.PACK_AB_MERGE_C R13, RZ, R12, RZ ;  /* 0x0000000cff0d723e */ /* 0x000fca00048060ff */
[----:B------:R0:W-:Y:S01]  /*4c40*/  @!P4 STG.E.U8 desc[UR16][R10.64], R13 ;  /* 0x0000000d0a00c986 */ /* 0x0001e2000c101110 */
[----:B------:R-:W-:Y:S05]  /*4c50*/  @P2 BRA `(.L_x_100) ;  /* 0x0000000000042947 */ /* 0x000fea0003800000 */
[----:B------:R2:W5:Y:S02]  /*4c60*/  LDG.E.U8 R5, desc[UR16][R14.64+0x1] ;  /* 0x000001100e057981 */ /* 0x000564000c1e1100 */
.L_x_100:
[----:B------:R-:W-:Y:S05]  /*4c70*/  BSYNC B1 ;  /* 0x0000000000017941 */ /* 0x000fea0003800000 */
.L_x_99:
[----:B-----5:R-:W-:Y:S01]  /*4c80*/  LOP3.LUT R5, R5, 0xff, RZ, 0xc0, !PT ;  /* 0x000000ff05057812 */ /* 0x020fe200078ec0ff */
[----:B------:R-:W-:Y:S01]  /*4c90*/  BSSY B1, `(.L_x_101) ;  /* 0x0000013000017945 */ /* 0x000fe20003800000 */
[----:B------:R-:W-:Y:S02]  /*4ca0*/  IADD3 R35, P1, R35, 0x88, RZ ;  /* 0x0000008823237810 */ /* 0x000fe40007f3e0ff */
[----:B------:R-:W-:-:S03]  /*4cb0*/  F2FP.F16.E5M2.UNPACK_B R5, R5 ;  /* 0x00000005ff05723e */ /* 0x000fc600020004ff */
[----:B------:R-:W-:Y:S01]  /*4cc0*/  IMAD.X R24, RZ, RZ, R25, P1 ;  /* 0x000000ffff187224 */ /* 0x000fe200008e0619 */
[----:B------:R-:W-:Y:S01]  /*4cd0*/  ISETP.GE.AND P1, PT, R34, 0x89, PT ;  /* 0x000000892200780c */ /* 0x000fe20003f26270 */
[----:B------:R-:W-:Y:S02]  /*4ce0*/  HADD2.F32 R12, -RZ, R5.H0_H0 ;  /* 0x20000005ff0c7230 */ /* 0x000fe40000004100 */
[----:B------:R-:W-:Y:S01]  /*4cf0*/  IMAD R24, R24, UR6, RZ ;  /* 0x0000000618187c24 */ /* 0x000fe2000f8e02ff */
[----:B------:R-:W-:Y:S01]  /*4d00*/  ISETP.LT.OR P5, PT, R33, 0x1, !P1 ;  /* 0x000000012100780c */ /* 0x000fe20004fa1670 */
[----:B------:R-:W-:-:S04]  /*4d10*/  IMAD.WIDE.U32 R26, R35, UR6, R26 ;  /* 0x00000006231a7c25 */ /* 0x000fc8000f8e001a */
[----:B------:R-:W-:Y:S01]  /*4d20*/  FMUL R5, R12, R9 ;  /* 0x000000090c057220 */ /* 0x000fe20000400000 */
[----:B------:R-:W-:-:S03]  /*4d30*/  IMAD R35, R35, UR7, R24 ;  /* 0x0000000723237c24 */ /* 0x000fc6000f8e0218 */
[----:B------:R-:W-:Y:S01]  /*4d40*/  FFMA R5, R108, R8, R5 ;  /* 0x000000086c057223 */ /* 0x000fe20000000005 */
[----:B------:R-:W-:-:S04]  /*4d50*/  IADD3 R12, P4, R26, UR10, RZ ;  /* 0x0000000a1a0c7c10 */ /* 0x000fc8000ff9e0ff */
[----:B------:R-:W-:Y:S02]  /*4d60*/  F2FP.SATFINITE.E5M2.F32.PACK_AB_MERGE_C R25, RZ, R5, RZ ;  /* 0x00000005ff19723e */ /* 0x000fe400048060ff */
[----:B0-----:R-:W-:Y:S02]  /*4d70*/  IADD3.X R13, R27, UR11, R35, P4, !PT ;  /* 0x0000000b1b0d7c10 */ /* 0x001fe4000a7fe423 */
[----:B------:R-:W-:Y:S01]  /*4d80*/  PRMT R5, RZ, 0x7610, R5 ;  /* 0x00007610ff057816 */ /* 0x000fe20000000005 */
[----:B------:R0:W-:Y:S01]  /*4d90*/  @!P2 STG.E.U8 desc[UR16][R10.64+0x1], R25 ;  /* 0x000001190a00a986 */ /* 0x0001e2000c101110 */
[----:B------:R-:W-:Y:S05]  /*4da0*/  @P5 BRA `(.L_x_102) ;  /* 0x0000000000045947 */ /* 0x000fea0003800000 */
[----:B------:R3:W5:Y:S02]  /*4db0*/  LDG.E.U8 R5, desc[UR16][R12.64] ;  /* 0x000000100c057981 */ /* 0x000764000c1e1100 */
.L_x_102:
[----:B------:R-:W-:Y:S05]  /*4dc0*/  BSYNC B1 ;  /* 0x0000000000017941 */ /* 0x000fea0003800000 */
.L_x_101:
        /* <DEDUP_REMOVED lines=8> */
[----:B0-----:R-:W-:-:S05]  /*4e50*/  F2FP.SATFINITE.E5M2.F32.PACK_AB_MERGE_C R25, RZ, R24, RZ ;  /* 0x00000018ff19723e */ /* 0x001fca00048060ff */
[----:B------:R0:W-:Y:S01]  /*4e60*/  @!P5 STG.E.U8 desc[UR16][R6.64], R25 ;  /* 0x000000190600d986 */ /* 0x0001e2000c101110 */
[----:B------:R-:W-:Y:S05]  /*4e70*/  @P2 BRA `(.L_x_104) ;  /* 0x0000000000042947 */ /* 0x000fea0003800000 */
[----:B------:R4:W5:Y:S02]  /*4e80*/  LDG.E.U8 R5, desc[UR16][R12.64+0x1] ;  /* 0x000001100c057981 */ /* 0x000964000c1e1100 */
.L_x_104:
[----:B------:R-:W-:Y:S05]  /*4e90*/  BSYNC B1 ;  /* 0x0000000000017941 */ /* 0x000fea0003800000 */
.L_x_103:
[----:B-----5:R-:W-:Y:S01]  /*4ea0*/  LOP3.LUT R5, R5, 0xff, RZ, 0xc0, !PT ;  /* 0x000000ff05057812 */ /* 0x020fe200078ec0ff */
[----:B------:R-:W-:Y:S01]  /*4eb0*/  BSSY B1, `(.L_x_105) ;  /* 0x000000b000017945 */ /* 0x000fe20003800000 */
[----:B------:R-:W-:Y:S02]  /*4ec0*/  ISETP.LT.OR P4, PT, R33, 0x9, !P0 ;  /* 0x000000092100780c */ /* 0x000fe40004781670 */
[----:B------:R-:W-:-:S05]  /*4ed0*/  F2FP.F16.E5M2.UNPACK_B R5, R5 ;  /* 0x00000005ff05723e */ /* 0x000fca00020004ff */
[----:B------:R-:W-:-:S05]  /*4ee0*/  HADD2.F32 R24, -RZ, R5.H0_H0 ;  /* 0x20000005ff187230 */ /* 0x000fca0000004100 */
[----:B------:R-:W-:-:S04]  /*4ef0*/  FMUL R5, R24, R9 ;  /* 0x0000000918057220 */ /* 0x000fc80000400000 */
[----:B------:R-:W-:-:S05]  /*4f00*/  FFMA R5, R106, R8, R5 ;  /* 0x000000086a057223 */ /* 0x000fca0000000005 */
[----:B0-----:R-:W-:Y:S02]  /*4f10*/  F2FP.SATFINITE.E5M2.F32.PACK_AB_MERGE_C R25, RZ, R5, RZ ;  /* 0x00000005ff19723e */ /* 0x001fe400048060ff */
[----:B------:R-:W-:-:S03]  /*4f20*/  PRMT R5, RZ, 0x7610, R5 ;  /* 0x00007610ff057816 */ /* 0x000fc60000000005 */
[----:B------:R0:W-:Y:S01]  /*4f30*/  @!P2 STG.E.U8 desc[UR16][R6.64+0x1], R25 ;  /* 0x000001190600a986 */ /* 0x0001e2000c101110 */
[----:B------:R-:W-:Y:S05]  /*4f40*/  @P4 BRA `(.L_x_106) ;  /* 0x0000000000044947 */ /* 0x000fea0003800000 */
[----:B------:R0:W5:Y:S02]  /*4f50*/  LDG.E.U8 R5, desc[UR16][R14.64+0x8] ;  /* 0x000008100e057981 */ /* 0x000164000c1e1100 */
.L_x_106:
[----:B------:R-:W-:Y:S05]  /*4f60*/  BSYNC B1 ;  /* 0x0000000000017941 */ /* 0x000fea0003800000 */
.L_x_105:
        /* <DEDUP_REMOVED lines=12> */
.L_x_108:
[----:B------:R-:W-:Y:S05]  /*5030*/  BSYNC B1 ;  /* 0x0000000000017941 */ /* 0x000fea0003800000 */
.L_x_107:
        /* <DEDUP_REMOVED lines=12> */
.L_x_110:
[----:B------:R-:W-:Y:S05]  /*5100*/  BSYNC B1 ;  /* 0x0000000000017941 */ /* 0x000fea0003800000 */
.L_x_109:
        /* <DEDUP_REMOVED lines=12> */
.L_x_112:
[----:B------:R-:W-:Y:S05]  /*51d0*/  BSYNC B1 ;  /* 0x0000000000017941 */ /* 0x000fea0003800000 */
.L_x_111:
        /* <DEDUP_REMOVED lines=12> */
.L_x_114:
[----:B------:R-:W-:Y:S05]  /*52a0*/  BSYNC B1 ;  /* 0x0000000000017941 */ /* 0x000fea0003800000 */
.L_x_113:
        /* <DEDUP_REMOVED lines=12> */
.L_x_116:
[----:B------:R-:W-:Y:S05]  /*5370*/  BSYNC B1 ;  /* 0x0000000000017941 */ /* 0x000fea0003800000 */
.L_x_115:
        /* <DEDUP_REMOVED lines=12> */
.L_x_118:
[----:B------:R-:W-:Y:S05]  /*5440*/  BSYNC B1 ;  /* 0x0000000000017941 */ /* 0x000fea0003800000 */
.L_x_117:
        /* <DEDUP_REMOVED lines=12> */
.L_x_120:
[----:B------:R-:W-:Y:S05]  /*5510*/  BSYNC B1 ;  /* 0x0000000000017941 */ /* 0x000fea0003800000 */
.L_x_119:
        /* <DEDUP_REMOVED lines=12> */
.L_x_122:
[----:B------:R-:W-:Y:S05]  /*55e0*/  BSYNC B1 ;  /* 0x0000000000017941 */ /* 0x000fea0003800000 */
.L_x_121:
        /* <DEDUP_REMOVED lines=12> */
.L_x_124:
[----:B------:R-:W-:Y:S05]  /*56b0*/  BSYNC B1 ;  /* 0x0000000000017941 */ /* 0x000fea0003800000 */
.L_x_123:
        /* <DEDUP_REMOVED lines=12> */
.L_x_126:
[----:B------:R-:W-:Y:S05]  /*5780*/  BSYNC B1 ;  /* 0x0000000000017941 */ /* 0x000fea0003800000 */
.L_x_125:
        /* <DEDUP_REMOVED lines=12> */
.L_x_128:
[----:B------:R-:W-:Y:S05]  /*5850*/  BSYNC B1 ;  /* 0x0000000000017941 */ /* 0x000fea0003800000 */
.L_x_127:
        /* <DEDUP_REMOVED lines=12> */
.L_x_130:
[----:B------:R-:W-:Y:S05]  /*5920*/  BSYNC B1 ;  /* 0x0000000000017941 */ /* 0x000fea0003800000 */
.L_x_129:
        /* <DEDUP_REMOVED lines=12> */
.L_x_132:
[----:B------:R-:W-:Y:S05]  /*59f0*/  BSYNC B1 ;  /* 0x0000000000017941 */ /* 0x000fea0003800000 */
.L_x_131:
        /* <DEDUP_REMOVED lines=12> */
.L_x_134:
[----:B------:R-:W-:Y:S05]  /*5ac0*/  BSYNC B1 ;  /* 0x0000000000017941 */ /* 0x000fea0003800000 */
.L_x_133:
        /* <DEDUP_REMOVED lines=12> */
.L_x_136:
[----:B------:R-:W-:Y:S05]  /*5b90*/  BSYNC B1 ;  /* 0x0000000000017941 */ /* 0x000fea0003800000 */
.L_x_135:
        /* <DEDUP_REMOVED lines=12> */
.L_x_138:
[----:B------:R-:W-:Y:S05]  /*5c60*/  BSYNC B1 ;  /* 0x0000000000017941 */ /* 0x000fea0003800000 */
.L_x_137:
        /* <DEDUP_REMOVED lines=12> */
.L_x_140:
[----:B------:R-:W-:Y:S05]  /*5d30*/  BSYNC B1 ;  /* 0x0000000000017941 */ /* 0x000fea0003800000 */
.L_x_139:
        /* <DEDUP_REMOVED lines=12> */
.L_x_142:
[----:B------:R-:W-:Y:S05]  /*5e00*/  BSYNC B1 ;  /* 0x0000000000017941 */ /* 0x000fea0003800000 */
.L_x_141:
        /* <DEDUP_REMOVED lines=12> */
.L_x_144:
[----:B------:R-:W-:Y:S05]  /*5ed0*/  BSYNC B1 ;  /* 0x0000000000017941 */ /* 0x000fea0003800000 */
.L_x_143:
        /* <DEDUP_REMOVED lines=12> */
.L_x_146:
[----:B------:R-:W-:Y:S05]  /*5fa0*/  BSYNC B1 ;  /* 0x0000000000017941 */ /* 0x000fea0003800000 */
.L_x_145:
        /* <DEDUP_REMOVED lines=12> */
.L_x_148:
[----:B------:R-:W-:Y:S05]  /*6070*/  BSYNC B1 ;  /* 0x0000000000017941 */ /* 0x000fea0003800000 */
.L_x_147:
        /* <DEDUP_REMOVED lines=12> */
.L_x_150:
[----:B------:R-:W-:Y:S05]  /*6140*/  BSYNC B1 ;  /* 0x0000000000017941 */ /* 0x000fea0003800000 */
.L_x_149:
        /* <DEDUP_REMOVED lines=12> */
.L_x_152:
[----:B------:R-:W-:Y:S05]  /*6210*/  BSYNC B1 ;  /* 0x0000000000017941 */ /* 0x000fea0003800000 */
.L_x_151:
        /* <DEDUP_REMOVED lines=12> */
.L_x_154:
[----:B------:R-:W-:Y:S05]  /*62e0*/  BSYNC B1 ;  /* 0x0000000000017941 */ /* 0x000fea0003800000 */
.L_x_153:
        /* <DEDUP_REMOVED lines=12> */
.L_x_156:
[----:B------:R-:W-:Y:S05]  /*63b0*/  BSYNC B1 ;  /* 0x0000000000017941 */ /* 0x000fea0003800000 */
.L_x_155:
[----:B-----5:R-:W-:Y:S01]  /*63c0*/  LOP3.LUT R5, R5, 0xff, RZ, 0xc0, !PT ;  /* 0x000000ff05057812 */ /* 0x020fe200078ec0ff */
[----:B------:R-:W-:Y:S01]  /*63d0*/  BSSY B1, `(.L_x_157) ;  /* 0x000000b000017945 */ /* 0x000fe20003800000 */
[----:B------:R-:W-:Y:S02]  /*63e0*/  ISETP.LT.OR P2, PT, R33, 0x39, !P1 ;  /* 0x000000392100780c */ /* 0x000fe40004f41670 */
[----:B------:R-:W-:-:S05]  /*63f0*/  F2FP.F16.E5M2.UNPACK_B R5, R5 ;  /* 0x00000005ff05723e */ /* 0x000fca00020004ff */
[----:B012---:R-:W-:-:S05]  /*6400*/  HADD2.F32 R14, -RZ, R5.H0_H0 ;  /* 0x20000005ff0e7230 */ /* 0x007fca0000004100 */
[----:B------:R-:W-:-:S04]  /*6410*/  FMUL R5, R14, R9 ;  /* 0x000000090e057220 */ /* 0x000fc80000400000 */
[----:B------:R-:W-:-:S05]  /*6420*/  FFMA R5, R16, R8, R5 ;  /* 0x0000000810057223 */ /* 0x000fca0000000005 */
[----:B------:R-:W-:Y:S02]  /*6430*/  F2FP.SATFINITE.E5M2.F32.PACK_AB_MERGE_C R15, RZ, R5, RZ ;  /* 0x00000005ff0f723e */ /* 0x000fe400048060ff */
[----:B------:R-:W-:-:S03]  /*6440*/  PRMT R5, RZ, 0x7610, R5 ;  /* 0x00007610ff057816 */ /* 0x000fc60000000005 */
[----:B------:R0:W-:Y:S01]  /*6450*/  @!P0 STG.E.U8 desc[UR16][R10.64+0x39], R15 ;  /* 0x0000390f0a008986 */ /* 0x0001e2000c101110 */
[----:B------:R-:W-:Y:S05]  /*6460*/  @P2 BRA `(.L_x_158) ;  /* 0x0000000000042947 */ /* 0x000fea0003800000 */
[----:B------:R1:W5:Y:S02]  /*6470*/  LDG.E.U8 R5, desc[UR16][R12.64+0x38] ;  /* 0x000038100c057981 */ /* 0x000364000c1e1100 */
.L_x_158:
[----:B------:R-:W-:Y:S05]  /*6480*/  BSYNC B1 ;  /* 0x0000000000017941 */ /* 0x000fea0003800000 */
.L_x_157:
        /* <DEDUP_REMOVED lines=12> */
.L_x_160:
[----:B------:R-:W-:Y:S05]  /*6550*/  BSYNC B1 ;  /* 0x0000000000017941 */ /* 0x000fea0003800000 */
.L_x_159:
[----:B------:R-:W-:Y:S05]  /*6560*/  @P1 BRA `(.L_x_161) ;  /* 0x0000001000301947 */ /* 0x000fea0003800000 */
[----:B-----5:R-:W-:-:S04]  /*6570*/  LOP3.LUT R5, R5, 0xff, RZ, 0xc0, !PT ;  /* 0x000000ff05057812 */ /* 0x020fc800078ec0ff */
[----:B------:R-:W-:-:S05]  /*6580*/  F2FP.F16.E5M2.UNPACK_B R5, R5 ;  /* 0x00000005ff05723e */ /* 0x000fca00020004ff */
[----:B------:R-:W-:-:S05]  /*6590*/  HADD2.F32 R10, -RZ, R5.H0_H0 ;  /* 0x20000005ff0a7230 */ /* 0x000fca0000004100 */
[----:B------:R-:W-:-:S04]  /*65a0*/  FMUL R5, R10, R9 ;  /* 0x000000090a057220 */ /* 0x000fc80000400000 */
[----:B------:R-:W-:-:S05]  /*65b0*/  FFMA R5, R18, R8, R5 ;  /* 0x0000000812057223 */ /* 0x000fca0000000005 */
[----:B------:R-:W-:-:S05]  /*65c0*/  F2FP.SATFINITE.E5M2.F32.PACK_AB_MERGE_C R5, RZ, R5, RZ ;  /* 0x00000005ff05723e */ /* 0x000fca00048060ff */
[----:B------:R0:W-:Y:S01]  /*65d0*/  STG.E.U8 desc[UR16][R6.64+0x39], R5 ;  /* 0x0000390506007986 */ /* 0x0001e2000c101110 */
[----:B------:R-:W-:Y:S05]  /*65e0*/  BRA `(.L_x_161) ;  /* 0x0000001000107947 */ /* 0x000fea0003800000 */
.L_x_32:
[C---:B------:R-:W-:Y:S01]  /*65f0*/  ISETP.GE.AND P0, PT, R34.reuse, 0x1, PT ;  /* 0x000000012200780c */ /* 0x040fe20003f06270 */
[-C--:B--2---:R-:W-:Y:S01]  /*6600*/  FMUL R145, R145, R8.reuse ;  /* 0x0000000891917220 */ /* 0x084fe20000400000 */
[----:B------:R-:W-:Y:S01]  /*6610*/  ISETP.GE.AND P2, PT, R34, 0x9, PT ;  /* 0x000000092200780c */ /* 0x000fe20003f46270 */
[-C--:B------:R-:W-:Y:S01]  /*6620*/  FMUL R140, R140, R8.reuse ;  /* 0x000000088c8c7220 */ /* 0x080fe20000400000 */
[----:B------:R-:W-:Y:S01]  /*6630*/  ISETP.LT.OR P1, PT, R33, 0x1, !P0 ;  /* 0x000000012100780c */ /* 0x000fe20004721670 */
[-C--:B------:R-:W-:Y:S01]  /*6640*/  FMUL R143, R143, R8.reuse ;  /* 0x000000088f8f7220 */ /* 0x080fe20000400000 */
[----:B------:R-:W-:Y:S01]  /*6650*/  F2FP.SATFINITE.E5M2.F32.PACK_AB_MERGE_C R145, RZ, R145, RZ ;  /* 0x00000091ff91723e */ /* 0x000fe200048060ff */
[-C--:B------:R-:W-:Y:S01]  /*6660*/  FMUL R138, R138, R8.reuse ;  /* 0x000000088a8a7220 */ /* 0x080fe20000400000 */
[----:B------:R-:W-:Y:S01]  /*6670*/  ISETP.LT.OR P4, PT, R33, 0x2, !P0 ;  /* 0x000000022100780c */ /* 0x000fe20004781670 */
[-C--:B------:R-:W-:Y:S01]  /*6680*/  FMUL R141, R141, R8.reuse ;  /* 0x000000088d8d7220 */ /* 0x080fe20000400000 */
[C---:B------:R-:W-:Y:S01]  /*6690*/  ISETP.LT.OR P5, PT, R33.reuse, 0x1, !P2 ;  /* 0x000000012100780c */ /* 0x040fe200057a1670 */
[-C--:B------:R-:W-:Y:S01]  /*66a0*/  FMUL R136, R136, R8.reuse ;  /* 0x0000000888887220 */ /* 0x080fe20000400000 */
[----:B------:R-:W-:Y:S01]  /*66b0*/  ISETP.LT.OR P6, PT, R33, 0x2, !P2 ;  /* 0x000000022100780c */ /* 0x000fe200057c1670 */
[----:B------:R-:W-:Y:S01]  /*66c0*/  FMUL R139, R139, R8 ;  /* 0x000000088b8b7220 */ /* 0x000fe20000400000 */
[----:B------:R-:W-:Y:S01]  /*66d0*/  F2FP.SATFINITE.E5M2.F32.PACK_AB_MERGE_C R5, RZ, R140, RZ ;  /* 0x0000008cff05723e */ /* 0x000fe200048060ff */
[-C--:B------:R-:W-:Y:S01]  /*66e0*/  FMUL R134, R134, R8.reuse ;  /* 0x0000000886867220 */ /* 0x080fe20000400000 */
[----:B------:R-:W-:Y:S01]  /*66f0*/  F2FP.SATFINITE.E5M2.F32.PACK_AB_MERGE_C R143, RZ, R143, RZ ;  /* 0x0000008fff8f723e */ /* 0x000fe200048060ff */
[----:B------:R-:W-:Y:S01]  /*6700*/  @!P1 STG.E.U8 desc[UR16][R14.64], R145 ;  /* 0x000000910e009986 */ /* 0x000fe2000c101110 */
[----:B------:R-:W-:Y:S01]  /*6710*/  ISETP.LT.OR P1, PT, R33, 0x9, !P0 ;  /* 0x000000092100780c */ /* 0x000fe20004721670 */
[----:B------:R-:W-:Y:S01]  /*6720*/  FMUL R137, R137, R8 ;  /* 0x0000000889897220 */ /* 0x000fe20000400000 */
[----:B------:R-:W-:Y:S01]  /*6730*/  F2FP.SATFINITE.E5M2.F32.PACK_AB_MERGE_C R25, RZ, R138, RZ ;  /* 0x0000008aff19723e */ /* 0x000fe200048060ff */
[----:B------:R0:W-:Y:S01]  /*6740*/  @!P4 STG.E.U8 desc[UR16][R14.64+0x1], R5 ;  /* 0x000001050e00c986 */ /* 0x0001e2000c101110 */
[----:B------:R-:W-:Y:S01]  /*6750*/  F2FP.SATFINITE.E5M2.F32.PACK_AB_MERGE_C R141, RZ, R141, RZ ;  /* 0x0000008dff8d723e */ /* 0x000fe200048060ff */
[-C--:B------:R-:W-:Y:S01]  /*6760*/  FMUL R132, R132, R8.reuse ;  /* 0x0000000884847220 */ /* 0x080fe20000400000 */
[C---:B------:R-:W-:Y:S01]  /*6770*/  ISETP.LT.OR P4, PT, R33.reuse, 0xa, !P0 ;  /* 0x0000000a2100780c */ /* 0x040fe20004781670 */
[----:B------:R-:W-:Y:S01]  /*6780*/  @!P5 STG.E.U8 desc[UR16][R12.64], R143 ;  /* 0x0000008f0c00d986 */ /* 0x000fe2000c101110 */
[----:B------:R-:W-:Y:S01]  /*6790*/  ISETP.LT.OR P5, PT, R33, 0x9, !P2 ;  /* 0x000000092100780c */ /* 0x000fe200057a1670 */
[-C--:B------:R-:W-:Y:S01]  /*67a0*/  FMUL R135, R135, R8.reuse ;  /* 0x0000000887877220 */ /* 0x080fe20000400000 */
[----:B------:R-:W-:Y:S01]  /*67b0*/  F2FP.SATFINITE.E5M2.F32.PACK_AB_MERGE_C R139, RZ, R139, RZ ;  /* 0x0000008bff8b723e */ /* 0x000fe200048060ff */
[----:B------:R1:W-:Y:S01]  /*67c0*/  @!P6 STG.E.U8 desc[UR16][R12.64+0x1], R25 ;  /* 0x000001190c00e986 */ /* 0x0003e2000c101110 */
[C---:B------:R-:W-:Y:S01]  /*67d0*/  ISETP.LT.OR P6, PT, R33.reuse, 0xa, !P2 ;  /* 0x0000000a2100780c */ /* 0x040fe200057c1670 */
[-C--:B------:R-:W-:Y:S01]  /*67e0*/  FMUL R130, R130, R8.reuse ;  /* 0x0000000882827220 */ /* 0x080fe20000400000 */
[----:B------:R-:W-:Y:S01]  /*67f0*/  F2FP.SATFINITE.E5M2.F32.PACK_AB_MERGE_C R137, RZ, R137, RZ ;  /* 0x00000089ff89723e */ /* 0x000fe200048060ff */
[----:B------:R-:W-:Y:S01]  /*6800*/  @!P1 STG.E.U8 desc[UR16][R14.64+0x8], R141 ;  /* 0x0000088d0e009986 */ /* 0x000fe2000c101110 */
[----:B------:R-:W-:Y:S01]  /*6810*/  ISETP.LT.OR P1, PT, R33, 0x11, !P0 ;  /* 0x000000112100780c */ /* 0x000fe20004721670 */
[----:B------:R-:W-:Y:S01]  /*6820*/  FMUL R133, R133, R8 ;  /* 0x0000000885857220 */ /* 0x000fe20000400000 */
[----:B0-----:R-:W-:Y:S01]  /*6830*/  F2FP.SATFINITE.E5M2.F32.PACK_AB_MERGE_C R5, RZ, R136, RZ ;  /* 0x00000088ff05723e */ /* 0x001fe200048060ff */
[-C--:B------:R-:W-:Y:S01]  /*6840*/  FMUL R128, R128, R8.reuse ;  /* 0x0000000880807220 */ /* 0x080fe20000400000 */
[----:B------:R-:W-:Y:S01]  /*6850*/  F2FP.SATFINITE.E5M2.F32.PACK_AB_MERGE_C R135, RZ, R135, RZ ;  /* 0x00000087ff87723e */ /* 0x000fe200048060ff */
[----:B------:R-:W-:Y:S01]  /*6860*/  FMUL R131, R131, R8 ;  /* 0x0000000883837220 */ /* 0x000fe20000400000 */
[----:B------:R-:W-:Y:S01]  /*6870*/  F2FP.SATFINITE.E5M2.F32.PACK_AB_MERGE_C R133, RZ, R133, RZ ;  /* 0x00000085ff85723e */ /* 0x000fe200048060ff */
[----:B------:R0:W-:Y:S01]  /*6880*/  @!P4 STG.E.U8 desc[UR16][R14.64+0x9], R5 ;  /* 0x000009050e00c986 */ /* 0x0001e2000c101110 */
[----:B-1----:R-:W-:Y:S01]  /*6890*/  F2FP.SATFINITE.E5M2.F32.PACK_AB_MERGE_C R25, RZ, R134, RZ ;  /* 0x00000086ff19723e */ /* 0x002fe200048060ff */
        /* <DEDUP_REMOVED lines=15> */
[-C--:B------:R-:W-:Y:S01]  /*6990*/  FMUL R125, R125, R8.reuse ;  /* 0x000000087d7d7220 */ /* 0x080fe20000400000 */
[----:B------:R-:W-:Y:S01]  /*69a0*/  FMUL R120, R120, R8 ;  /* 0x0000000878787220 */ /* 0x000fe20000400000 */
[----:B------:R-:W-:Y:S01]  /*69b0*/  F2FP.SATFINITE.E5M2.F32.PACK_AB_MERGE_C R127, RZ, R127, RZ ;  /* 0x0000007fff7f723e */ /* 0x000fe200048060ff */
[----:B------:R0:W-:Y:S01]  /*69c0*/  @!P4 STG.E.U8 desc[UR16][R14.64+0x11], R5 ;  /* 0x000011050e00c986 */ /* 0x0001e2000c101110 */
[----:B-1----:R-:W-:Y:S01]  /*69d0*/  F2FP.SATFINITE.E5M2.F32.PACK_AB_MERGE_C R25, RZ, R130, RZ ;  /* 0x00000082ff19723e */ /* 0x002fe200048060ff */
[-C--:B------:R-:W-:Y:S01]  /*69e0*/  FMUL R123, R123, R8.reuse ;  /* 0x000000087b7b7220 */ /* 0x080fe20000400000 */
[C---:B------:R-:W-:Y:S01]  /*69f0*/  ISETP.LT.OR P4, PT, R33.reuse, 0x1a, !P0 ;  /* 0x0000001a2100780c */ /* 0x040fe20004781670 */
[----:B------:R-:W-:Y:S01]  /*6a00*/  @!P5 STG.E.U8 desc[UR16][R12.64+0x10], R135 ;  /* 0x000010870c00d986 */ /* 0x000fe2000c101110 */
[C---:B------:R-:W-:Y:S01]  /*6a10*/  ISETP.LT.OR P5, PT, R33.reuse, 0x19, !P2 ;  /* 0x000000192100780c */ /* 0x040fe200057a1670 */
[-C--:B------:R-:W-:Y:S01]  /*6a20*/  FMUL R118, R118, R8.reuse ;  /* 0x0000000876767220 */ /* 0x080fe20000400000 */
[----:B------:R-:W-:Y:S01]  /*6a30*/  F2FP.SATFINITE.E5M2.F32.PACK_AB_MERGE_C R125, RZ, R125, RZ ;  /* 0x0000007dff7d723e */ /* 0x000fe200048060ff */
[----:B------:R1:W-:Y:S01]  /*6a40*/  @!P6 STG.E.U8 desc[UR16][R12.64+0x11], R25 ;  /* 0x000011190c00e986 */ /* 0x0003e2000c101110 */
[----:B------:R-:W-:Y:S01]  /*6a50*/  ISETP.LT.OR P6, PT, R33, 0x1a, !P2 ;  /* 0x0000001a2100780c */ /* 0x000fe200057c1670 */
        /* <DEDUP_REMOVED lines=8> */
[-C--:B------:R-:W-:Y:S01]  /*6ae0*/  FMUL R114, R114, R8.reuse ;  /* 0x0000000872727220 */ /* 0x080fe20000400000 */
[----:B------:R-:W-:Y:S01]  /*6af0*/  FMUL R112, R112, R8 ;  /* 0x0000000870707220 */ /* 0x000fe20000400000 */
[----:B-1----:R-:W-:Y:S01]  /*6b00*/  F2FP.SATFINITE.E5M2.F32.PACK_AB_MERGE_C R25, RZ, R126, RZ ;  /* 0x0000007eff19723e */ /* 0x002fe200048060ff */
[----:B------:R0:W-:Y:S01]  /*6b10*/  @!P4 STG.E.U8 desc[UR16][R14.64+0x19], R5 ;  /* 0x000019050e00c986 */ /* 0x0001e2000c101110 */
[----:B------:R-:W-:Y:S01]  /*6b20*/  ISETP.LT.OR P4, PT, R33, 0x22, !P0 ;  /* 0x000000222100780c */ /* 0x000fe20004781670 */
[-C--:B------:R-:W-:Y:S01]  /*6b30*/  FMUL R117, R117, R8.reuse ;  /* 0x0000000875757220 */ /* 0x080fe20000400000 */
[----:B------:R-:W-:Y:S01]  /*6b40*/  F2FP.SATFINITE.E5M2.F32.PACK_AB_MERGE_C R119, RZ, R119, RZ ;  /* 0x00000077ff77723e */ /* 0x000fe200048060ff */
[----:B------:R-:W-:Y:S01]  /*6b50*/  @!P5 STG.E.U8 desc[UR16][R12.64+0x18], R131 ;  /* 0x000018830c00d986 */ /* 0x000fe2000c101110 */
[----:B------:R-:W-:Y:S01]  /*6b60*/  ISETP.LT.OR P5, PT, R33, 0x21, !P2 ;  /* 0x000000212100780c */ /* 0x000fe200057a1670 */
[----:B------:R-:W-:Y:S01]  /*6b70*/  FMUL R115, R115, R8 ;  /* 0x0000000873737220 */ /* 0x000fe20000400000 */
[----:B------:R-:W-:Y:S01]  /*6b80*/  F2FP.SATFINITE.E5M2.F32.PACK_AB_MERGE_C R27, RZ, R112, RZ ;  /* 0x00000070ff1b723e */ /* 0x000fe200048060ff */
[----:B------:R1:W-:Y:S01]  /*6b90*/  @!P6 STG.E.U8 desc[UR16][R12.64+0x19], R25 ;  /* 0x000019190c00e986 */ /* 0x0003e2000c101110 */
[----:B------:R-:W-:Y:S01]  /*6ba0*/  ISETP.LT.OR P6, PT, R33, 0x22, !P2 ;  /* 0x000000222100780c */ /* 0x000fe200057c1670 */
[-C--:B------:R-:W-:Y:S01]  /*6bb0*/  FMUL R110, R110, R8.reuse ;  /* 0x000000086e6e7220 */ /* 0x080fe20000400000 */
[-C--:B------:R-:W-:Y:S01]  /*6bc0*/  FMUL R113, R113, R8.reuse ;  /* 0x0000000871717220 */ /* 0x080fe20000400000 */
        /* <DEDUP_REMOVED lines=39> */
[-C--:B------:R-:W-:Y:S01]  /*6e40*/  FMUL R101, R101, R8.reuse ;  /* 0x0000000865657220 */ /* 0x080fe20000400000 */
[----:B------:R-:W-:Y:S01]  /*6e50*/  @!P1 STG.E.U8 desc[UR16][R14.64+0x30], R121 ;  /* 0x000030790e009986 */ /* 0x000fe2000c101110 */
[----:B------:R-:W-:Y:S01]  /*6e60*/  ISETP.LT.OR P1, PT, R33, 0x39, !P0 ;  /* 0x000000392100780c */ /* 0x000fe20004721670 */
[-C--:B------:R-:W-:Y:S01]  /*6e70*/  FMUL R99, R99, R8.reuse ;  /* 0x0000000863637220 */ /* 0x080fe20000400000 */
[----:B------:R-:W-:Y:S01]  /*6e80*/  ISETP.LT.OR P0, PT, R33, 0x3a, !P0 ;  /* 0x0000003a2100780c */ /* 0x000fe20004701670 */
[----:B------:R-:W-:Y:S01]  /*6e90*/  FMUL R94, R94, R8 ;  /* 0x000000085e5e7220 */ /* 0x000fe20000400000 */
[----:B0-----:R-:W-:Y:S01]  /*6ea0*/  F2FP.SATFINITE.E5M2.F32.PACK_AB_MERGE_C R5, RZ, R116, RZ ;  /* 0x00000074ff05723e */ /* 0x001fe200048060ff */
[-C--:B------:R-:W-:Y:S01]  /*6eb0*/  FMUL R92, R92, R8.reuse ;  /* 0x000000085c5c7220 */ /* 0x080fe20000400000 */
[----:B------:R-:W-:Y:S01]  /*6ec0*/  F2FP.SATFINITE.E5M2.F32.PACK_AB_MERGE_C R103, RZ, R103, RZ ;  /* 0x00000067ff67723e */ /* 0x000fe200048060ff */
[----:B------:R-:W-:Y:S01]  /*6ed0*/  FMUL R95, R95, R8 ;  /* 0x000000085f5f7220 */ /* 0x000fe20000400000 */
[----:B-1----:R-:W-:Y:S01]  /*6ee0*/  F2FP.SATFINITE.E5M2.F32.PACK_AB_MERGE_C R25, RZ, R114, RZ ;  /* 0x00000072ff19723e */ /* 0x002fe200048060ff */
[----:B------:R0:W-:Y:S01]  /*6ef0*/  @!P4 STG.E.U8 desc[UR16][R14.64+0x31], R5 ;  /* 0x000031050e00c986 */ /* 0x0001e2000c101110 */
[----:B------:R-:W-:Y:S01]  /*6f00*/  ISETP.LT.OR P4, PT, R33, 0x39, !P2 ;  /* 0x000000392100780c */ /* 0x000fe20005781670 */
[-C--:B------:R-:W-:Y:S01]  /*6f10*/  FMUL R97, R97, R8.reuse ;  /* 0x0000000861617220 */ /* 0x080fe20000400000 */
[----:B------:R-:W-:Y:S01]  /*6f20*/  ISETP.LT.OR P2, PT, R33, 0x3a, !P2 ;  /* 0x0000003a2100780c */ /* 0x000fe20005741670 */
[----:B------:R-:W-:Y:S01]  /*6f30*/  @!P5 STG.E.U8 desc[UR16][R12.64+0x30], R119 ;  /* 0x000030770c00d986 */ /* 0x000fe2000c101110 */
[----:B------:R-:W-:Y:S01]  /*6f40*/  F2FP.SATFINITE.E5M2.F32.PACK_AB_MERGE_C R101, RZ, R101, RZ ;  /* 0x00000065ff65723e */ /* 0x000fe200048060ff */
[-C--:B------:R-:W-:Y:S01]  /*6f50*/  FMUL R90, R90, R8.reuse ;  /* 0x000000085a5a7220 */ /* 0x080fe20000400000 */
[----:B------:R-:W-:Y:S01]  /*6f60*/  F2FP.SATFINITE.E5M2.F32.PACK_AB_MERGE_C R99, RZ, R99, RZ ;  /* 0x00000063ff63723e */ /* 0x000fe200048060ff */
[----:B------:R-:W-:Y:S01]  /*6f70*/  @!P6 STG.E.U8 desc[UR16][R12.64+0x31], R25 ;  /* 0x000031190c00e986 */ /* 0x000fe2000c101110 */
[----:B------:R-:W-:Y:S01]  /*6f80*/  F2FP.SATFINITE.E5M2.F32.PACK_AB_MERGE_C R95, RZ, R95, RZ ;  /* 0x0000005fff5f723e */ /* 0x000fe200048060ff */
[-C--:B------:R-:W-:Y:S01]  /*6f90*/  FMUL R22, R22, R8.reuse ;  /* 0x0000000816167220 */ /* 0x080fe20000400000 */
[-C--:B------:R-:W-:Y:S01]  /*6fa0*/  FMUL R93, R93, R8.reuse ;  /* 0x000000085d5d7220 */ /* 0x080fe20000400000 */
[----:B------:R-:W-:Y:S01]  /*6fb0*/  @!P0 STG.E.U8 desc[UR16][R14.64+0x39], R27 ;  /* 0x0000391b0e008986 */ /* 0x000fe2000c101110 */
[----:B------:R-:W-:Y:S01]  /*6fc0*/  ISETP.GE.AND P0, PT, R34, 0x81, PT ;  /* 0x000000812200780c */ /* 0x000fe20003f06270 */
[----:B------:R-:W-:Y:S01]  /*6fd0*/  FMUL R91, R91, R8 ;  /* 0x000000085b5b7220 */ /* 0x000fe20000400000 */
[----:B0-----:R-:W-:Y:S01]  /*6fe0*/  F2FP.SATFINITE.E5M2.F32.PACK_AB_MERGE_C R5, RZ, R110, RZ ;  /* 0x0000006eff05723e */ /* 0x001fe200048060ff */
[----:B------:R0:W-:Y:S01]  /*6ff0*/  @!P1 STG.E.U8 desc[UR16][R14.64+0x38], R117 ;  /* 0x000038750e009986 */ /* 0x0001e2000c101110 */
[C---:B------:R-:W-:Y:S01]  /*7000*/  ISETP.LT.OR P6, PT, R33.reuse, 0x1, !P0 ;  /* 0x000000012100780c */ /* 0x040fe200047c1670 */
[-C--:B------:R-:W-:Y:S01]  /*7010*/  FMUL R88, R88, R8.reuse ;  /* 0x0000000858587220 */ /* 0x080fe20000400000 */
[----:B------:R-:W-:Y:S01]  /*7020*/  ISETP.LT.OR P5, PT, R33, 0x2, !P0 ;  /* 0x000000022100780c */ /* 0x000fe200047a1670 */
[----:B------:R-:W-:Y:S01]  /*7030*/  @!P4 STG.E.U8 desc[UR16][R12.64+0x38], R115 ;  /* 0x000038730c00c986 */ /* 0x000fe2000c101110 */
[----:B------:R-:W-:Y:S01]  /*7040*/  ISETP.GE.AND P1, PT, R34, 0x89, PT ;  /* 0x000000892200780c */ /* 0x000fe20003f26270 */
[-C--:B------:R-:W-:Y:S01]  /*7050*/  FMUL R21, R21, R8.reuse ;  /* 0x0000000815157220 */ /* 0x080fe20000400000 */
[----:B------:R-:W-:Y:S01]  /*7060*/  F2FP.SATFINITE.E5M2.F32.PACK_AB_MERGE_C R97, RZ, R97, RZ ;  /* 0x00000061ff61723e */ /* 0x000fe200048060ff */
[----:B------:R1:W-:Y:S01]  /*7070*/  @!P2 STG.E.U8 desc[UR16][R12.64+0x39], R5 ;  /* 0x000039050c00a986 */ /* 0x0003e2000c101110 */
[----:B------:R-:W-:Y:S01]  /*7080*/  ISETP.LT.OR P4, PT, R33, 0x1, !P1 ;  /* 0x000000012100780c */ /* 0x000fe20004f81670 */
[-C--:B------:R-:W-:Y:S01]  /*7090*/  FMUL R89, R89, R8.reuse ;  /* 0x0000000859597220 */ /* 0x080fe20000400000 */
[----:B------:R-:W-:Y:S01]  /*70a0*/  ISETP.LT.OR P2, PT, R33, 0xa, !P0 ;  /* 0x0000000a2100780c */ /* 0x000fe20004741670 */
[----:B------:R-:W-:Y:S01]  /*70b0*/  FMUL R23, R23, R8 ;  /* 0x0000000817177220 */ /* 0x000fe20000400000 */
[----:B0-----:R-:W-:Y:S01]  /*70c0*/  F2FP.SATFINITE.E5M2.F32.PACK_AB_MERGE_C R15, RZ, R108, RZ ;  /* 0x0000006cff0f723e */ /* 0x001fe200048060ff */
[----:B------:R-:W-:Y:S01]  /*70d0*/  @!P6 STG.E.U8 desc[UR16][R10.64], R113 ;  /* 0x000000710a00e986 */ /* 0x000fe2000c101110 */
[C---:B------:R-:W-:Y:S01]  /*70e0*/  ISETP.LT.OR P6, PT, R33.reuse, 0x2, !P1 ;  /* 0x000000022100780c */ /* 0x040fe20004fc1670 */
[-C--:B------:R-:W-:Y:S01]  /*70f0*/  FMUL R20, R20, R8.reuse ;  /* 0x0000000814147220 */ /* 0x080fe20000400000 */
[----:B------:R-:W-:Y:S01]  /*7100*/  F2FP.SATFINITE.E5M2.F32.PACK_AB_MERGE_C R93, RZ, R93, RZ ;  /* 0x0000005dff5d723e */ /* 0x000fe200048060ff */
[----:B------:R-:W-:Y:S01]  /*7110*/  @!P5 STG.E.U8 desc[UR16][R10.64+0x1], R15 ;  /* 0x0000010f0a00d986 */ /* 0x000fe2000c101110 */
[----:B------:R-:W-:Y:S01]  /*7120*/  ISETP.LT.OR P5, PT, R33, 0x9, !P0 ;  /* 0x000000092100780c */ /* 0x000fe200047a1670 */
[----:B------:R-:W-:Y:S01]  /*7130*/  FMUL R17, R17, R8 ;  /* 0x0000000811117220 */ /* 0x000fe20000400000 */
[----:B-1----:R-:W-:Y:S01]  /*7140*/  F2FP.SATFINITE.E5M2.F32.PACK_AB_MERGE_C R5, RZ, R106, RZ ;  /* 0x0000006aff05723e */ /* 0x002fe200048060ff */
[----:B------:R-:W-:Y:S01]  /*7150*/  @!P4 STG.E.U8 desc[UR16][R6.64], R111 ;  /* 0x0000006f0600c986 */ /* 0x000fe2000c101110 */
[----:B------:R-:W-:Y:S01]  /*7160*/  F2FP.SATFINITE.E5M2.F32.PACK_AB_MERGE_C R13, RZ, R104, RZ ;  /* 0x00000068ff0d723e */ /* 0x000fe200048060ff */
[-C--:B------:R-:W-:Y:S01]  /*7170*/  FMUL R16, R16, R8.reuse ;  /* 0x0000000810107220 */ /* 0x080fe20000400000 */
[----:B------:R-:W-:Y:S01]  /*7180*/  ISETP.LT.OR P4, PT, R33, 0x9, !P1 ;  /* 0x000000092100780c */ /* 0x000fe20004f81670 */
[-C--:B------:R-:W-:Y:S01]  /*7190*/  FMUL R19, R19, R8.reuse ;  /* 0x0000000813137220 */ /* 0x080fe20000400000 */
[----:B------:R-:W-:Y:S01]  /*71a0*/  F2FP.SATFINITE.E5M2.F32.PACK_AB_MERGE_C R91, RZ, R91, RZ ;  /* 0x0000005bff5b723e */ /* 0x000fe200048060ff */
[----:B------:R0:W-:Y:S01]  /*71b0*/  @!P6 STG.E.U8 desc[UR16][R6.64+0x1], R5 ;  /* 0x000001050600e986 */ /* 0x0001e2000c101110 */
[C---:B------:R-:W-:Y:S01]  /*71c0*/  ISETP.LT.OR P6, PT, R33.reuse, 0xa, !P1 ;  /* 0x0000000a2100780c */ /* 0x040fe20004fc1670 */
[----:B------:R-:W-:Y:S01]  /*71d0*/  FMUL R18, R18, R8 ;  /* 0x0000000812127220 */ /* 0x000fe20000400000 */
[----:B------:R-:W-:Y:S01]  /*71e0*/  F2FP.SATFINITE.E5M2.F32.PACK_AB_MERGE_C R21, RZ, R21, RZ ;  /* 0x00000015ff15723e */ /* 0x000fe200048060ff */
[----:B------:R1:W-:Y:S01]  /*71f0*/  @!P2 STG.E.U8 desc[UR16][R10.64+0x9], R13 ;  /* 0x0000090d0a00a986 */ /* 0x0003e2000c101110 */
[----:B------:R-:W-:-:S02]  /*7200*/  ISETP.LT.OR P2, PT, R33, 0x12, !P0 ;  /* 0x000000122100780c */ /* 0x000fc40004741670 */
[----:B------:R-:W-:Y:S01]  /*7210*/  F2FP.SATFINITE.E5M2.F32.PACK_AB_MERGE_C R89, RZ, R89, RZ ;  /* 0x00000059ff59723e */ /* 0x000fe200048060ff */
[----:B------:R-:W-:Y:S01]  /*7220*/  @!P5 STG.E.U8 desc[UR16][R10.64+0x8], R107 ;  /* 0x0000086b0a00d986 */ /* 0x000fe2000c101110 */
[C---:B------:R-:W-:Y:S02]  /*7230*/  ISETP.LT.OR P5, PT, R33.reuse, 0x11, !P0 ;  /* 0x000000112100780c */ /* 0x040fe400047a1670 */
[----:B------:R-:W-:Y:S01]  /*7240*/  F2FP.SATFINITE.E5M2.F32.PACK_AB_MERGE_C R23, RZ, R23, RZ ;  /* 0x00000017ff17723e */ /* 0x000fe200048060ff */
[----:B------:R-:W-:Y:S01]  /*7250*/  @!P4 STG.E.U8 desc[UR16][R6.64+0x8], R109 ;  /* 0x0000086d0600c986 */ /* 0x000fe2000c101110 */
[----:B0-----:R-:W-:Y:S02]  /*7260*/  F2FP.SATFINITE.E5M2.F32.PACK_AB_MERGE_C R5, RZ, R102, RZ ;  /* 0x00000066ff05723e */ /* 0x001fe400048060ff */
[C---:B------:R-:W-:Y:S02]  /*7270*/  ISETP.LT.OR P4, PT, R33.reuse, 0x11, !P1 ;  /* 0x000000112100780c */ /* 0x040fe40004f81670 */
[----:B-1----:R-:W-:Y:S01]  /*7280*/  F2FP.SATFINITE.E5M2.F32.PACK_AB_MERGE_C R13, RZ, R98, RZ ;  /* 0x00000062ff0d723e */ /* 0x002fe200048060ff */
[----:B------:R0:W-:Y:S01]  /*7290*/  @!P6 STG.E.U8 desc[UR16][R6.64+0x9], R5 ;  /* 0x000009050600e986 */ /* 0x0001e2000c101110 */
[----:B------:R-:W-:-:S02]  /*72a0*/  ISETP.LT.OR P6, PT, R33, 0x12, !P1 ;  /* 0x000000122100780c */ /* 0x000fc40004fc1670 */
[----:B------:R-:W-:Y:S01]  /*72b0*/  F2FP.SATFINITE.E5M2.F32.PACK_AB_MERGE_C R17, RZ, R17, RZ ;  /* 0x00000011ff11723e */ /* 0x000fe200048060ff */
[----:B------:R1:W-:Y:S01]  /*72c0*/  @!P2 STG.E.U8 desc[UR16][R10.64+0x11], R13 ;  /* 0x0000110d0a00a986 */ /* 0x0003e2000c101110 */
[C---:B------:R-:W-:Y:S02]  /*72d0*/  ISETP.LT.OR P2, PT, R33.reuse, 0x1a, !P0 ;  /* 0x0000001a2100780c */ /* 0x040fe40004741670 */
[----:B------:R-:W-:Y:S01]  /*72e0*/  F2FP.SATFINITE.E5M2.F32.PACK_AB_MERGE_C R19, RZ, R19, RZ ;  /* 0x00000013ff13723e */ /* 0x000fe200048060ff */
[----:B------:R-:W-:Y:S01]  /*72f0*/  @!P5 STG.E.U8 desc[UR16][R10.64+0x10], R105 ;  /* 0x000010690a00d986 */ /* 0x000fe2000c101110 */
[----:B------:R-:W-:Y:S02]  /*7300*/  ISETP.LT.OR P5, PT, R33, 0x19, !P0 ;  /* 0x000000192100780c */ /* 0x000fe400047a1670 */
[----:B------:R-:W-:Y:S01]  /*7310*/  F2FP.SATFINITE.E5M2.F32.PACK_AB_MERGE_C R15, RZ, R18, RZ ;  /* 0x00000012ff0f723e */ /* 0x000fe200048060ff */
[----:B------:R-:W-:Y:S01]  /*7320*/  @!P4 STG.E.U8 desc[UR16][R6.64+0x10], R103 ;  /* 0x000010670600c986 */ /* 0x000fe2000c101110 */
[----:B0-----:R-:W-:-:S02]  /*7330*/  F2FP.SATFINITE.E5M2.F32.PACK_AB_MERGE_C R5, RZ, R100, RZ ;  /* 0x00000064ff05723e */ /* 0x001fc400048060ff */
[C---:B------:R-:W-:Y:S02]  /*7340*/  ISETP.LT.OR P4, PT, R33.reuse, 0x19, !P1 ;  /* 0x000000192100780c */ /* 0x040fe40004f81670 */
[----:B-1----:R-:W-:Y:S01]  /*7350*/  F2FP.SATFINITE.E5M2.F32.PACK_AB_MERGE_C R13, RZ, R96, RZ ;  /* 0x00000060ff0d723e */ /* 0x002fe200048060ff */
[----:B------:R0:W-:Y:S01]  /*7360*/  @!P6 STG.E.U8 desc[UR16][R6.64+0x11], R5 ;  /* 0x000011050600e986 */ /* 0x0001e2000c101110 */
[----:B------:R-:W-:-:S03]  /*7370*/  ISETP.LT.OR P6, PT, R33, 0x1a, !P1 ;  /* 0x0000001a2100780c */ /* 0x000fc60004fc1670 */
[----:B------:R1:W-:Y:S01]  /*7380*/  @!P2 STG.E.U8 desc[UR16][R10.64+0x19], R13 ;  /* 0x0000190d0a00a986 */ /* 0x0003e2000c101110 */
[----:B------:R-:W-:-:S03]  /*7390*/  ISETP.LT.OR P2, PT, R33, 0x22, !P0 ;  /* 0x000000222100780c */ /* 0x000fc60004741670 */
[----:B------:R-:W-:Y:S01]  /*73a0*/  @!P5 STG.E.U8 desc[UR16][R10.64+0x18], R101 ;  /* 0x000018650a00d986 */ /* 0x000fe2000c101110 */
[C---:B------:R-:W-:Y:S02]  /*73b0*/  ISETP.LT.OR P5, PT, R33.reuse, 0x21, !P0 ;  /* 0x000000212100780c */ /* 0x040fe400047a1670 */
[----:B0-----:R-:W-:Y:S01]  /*73c0*/  F2FP.SATFINITE.E5M2.F32.PACK_AB_MERGE_C R5, RZ, R94, RZ ;  /* 0x0000005eff05723e */ /* 0x001fe200048060ff */
[----:B------:R-:W-:Y:S01]  /*73d0*/  @!P4 STG.E.U8 desc[UR16][R6.64+0x18], R99 ;  /* 0x000018630600c986 */ /* 0x000fe2000c101110 */
        /* <DEDUP_REMOVED lines=25> */
[C---:B------:R-:W-:Y:S02]  /*7570*/  ISETP.LT.OR P2, PT, R33.reuse, 0x39, !P0 ;  /* 0x000000392100780c */ /* 0x040fe40004741670 */
[C---:B------:R-:W-:Y:S01]  /*7580*/  ISETP.LT.OR P0, PT, R33.reuse, 0x3a, !P0 ;  /* 0x0000003a2100780c */ /* 0x040fe20004701670 */
[----:B------:R1:W-:Y:S01]  /*7590*/  @!P5 STG.E.U8 desc[UR16][R10.64+0x30], R89 ;  /* 0x000030590a00d986 */ /* 0x0003e2000c101110 */
[C---:B------:R-:W-:Y:S02]  /*75a0*/  ISETP.LT.OR P5, PT, R33.reuse, 0x39, !P1 ;  /* 0x000000392100780c */ /* 0x040fe40004fa1670 */
[----:B------:R-:W-:Y:S01]  /*75b0*/  ISETP.LT.OR P1, PT, R33, 0x3a, !P1 ;  /* 0x0000003a2100780c */ /* 0x000fe20004f21670 */
[----:B------:R1:W-:Y:S01]  /*75c0*/  @!P4 STG.E.U8 desc[UR16][R6.64+0x30], R23 ;  /* 0x000030170600c986 */ /* 0x0003e2000c101110 */
[----:B0-----:R-:W-:-:S05]  /*75d0*/  F2FP.SATFINITE.E5M2.F32.PACK_AB_MERGE_C R5, RZ, R20, RZ ;  /* 0x00000014ff05723e */ /* 0x001fca00048060ff */
[----:B------:R1:W-:Y:S04]  /*75e0*/  @!P6 STG.E.U8 desc[UR16][R6.64+0x31], R5 ;  /* 0x000031050600e986 */ /* 0x0003e8000c101110 */
[----:B------:R1:W-:Y:S04]  /*75f0*/  @!P2 STG.E.U8 desc[UR16][R10.64+0x38], R17 ;  /* 0x000038110a00a986 */ /* 0x0003e8000c101110 */
[----:B------:R1:W-:Y:S04]  /*7600*/  @!P0 STG.E.U8 desc[UR16][R10.64+0x39], R13 ;  /* 0x0000390d0a008986 */ /* 0x0003e8000c101110 */
[----:B------:R1:W-:Y:S04]  /*7610*/  @!P5 STG.E.U8 desc[UR16][R6.64+0x38], R19 ;  /* 0x000038130600d986 */ /* 0x0003e8000c101110 */
[----:B------:R1:W-:Y:S02]  /*7620*/  @!P1 STG.E.U8 desc[UR16][R6.64+0x39], R15 ;  /* 0x0000390f06009986 */ /* 0x0003e4000c101110 */
.L_x_161:
[----:B------:R-:W-:Y:S05]  /*7630*/  BSYNC B0 ;  /* 0x0000000000007941 */ /* 0x000fea0003800000 */
.L_x_31:
[----:B------:R-:W-:Y:S01]  /*7640*/  ULDC UR6, c[0x0][0xc] ;  /* 0x0000030000067ab9 */ /* 0x000fe20000000800 */
[----:B------:R-:W-:Y:S01]  /*7650*/  ULDC UR7, c[0x0][0x10] ;  /* 0x0000040000077ab9 */ /* 0x000fe20000000800 */
[----:B01---5:R-:W0:Y:S01]  /*7660*/  LDC R5, c[0x0][0x14] ;  /* 0x00000500ff057b82 */ /* 0x023e220000000800 */
[----:B------:R-:W-:Y:S01]  /*7670*/  UIMAD.WIDE.U32 UR6, UR6, UR7, URZ ;  /* 0x00000007060672a5 */ /* 0x000fe2000f8e003f */
[----:B------:R-:W-:Y:S01]  /*7680*/  PRMT R6, RZ, 0x7610, R6 ;  /* 0x00007610ff067816 */ /* 0x000fe20000000006 */
[----:B------:R-:W-:-:S04]  /*7690*/  IMAD.MOV.U32 R7, RZ, RZ, -0x1 ;  /* 0xffffffffff077424 */ /* 0x000fc800078e00ff */
[----:B0-----:R-:W-:-:S04]  /*76a0*/  IMAD.WIDE.U32 R2, R5, UR6, R2 ;  /* 0x0000000605027c25 */ /* 0x001fc8000f8e0002 */
[----:B------:R-:W-:Y:S01]  /*76b0*/  IMAD R5, R5, UR7, RZ ;  /* 0x0000000705057c24 */ /* 0x000fe2000f8e02ff */
[----:B------:R-:W-:Y:S02]  /*76c0*/  ULDC.64 UR6, c[0x0][0x650] ;  /* 0x0001940000067ab9 */ /* 0x000fe40000000a00 */
[----:B------:R-:W-:Y:S01]  /*76d0*/  ISETP.GE.U32.AND P0, PT, R2, UR6, PT ;  /* 0x0000000602007c0c */ /* 0x000fe2000bf06070 */
[----:B------:R-:W-:Y:S02]  /*76e0*/  IMAD.IADD R3, R3, 0x1, R5 ;  /* 0x0000000103037824 */ /* 0x000fe400078e0205 */
[----:B------:R-:W-:-:S03]  /*76f0*/  IMAD.MOV.U32 R5, RZ, RZ, -0x1 ;  /* 0xffffffffff057424 */ /* 0x000fc600078e00ff */
[----:B------:R-:W-:-:S13]  /*7700*/  ISETP.GE.U32.AND.EX P0, PT, R3, UR7, PT, P0 ;  /* 0x0000000703007c0c */ /* 0x000fda000bf06100 */
[----:B------:R-:W-:Y:S05]  /*7710*/  @P0 BRA `(.L_x_162) ;  /* 0x0000000400600947 */ /* 0x000fea0003800000 */
[----:B------:R-:W0:Y:S01]  /*7720*/  S2R R20, SR_CTAID.X ;  /* 0x0000000000147919 */ /* 0x000e220000002500 */
[----:B------:R-:W1:Y:S01]  /*7730*/  LDC.64 R14, c[0x0][0x628] ;  /* 0x00018a00ff0e7b82 */ /* 0x000e620000000a00 */
[----:B------:R-:W-:Y:S01]  /*7740*/  ULDC UR6, c[0x0][0x150] ;  /* 0x0000540000067ab9 */ /* 0x000fe20000000800 */
[----:B--234-:R-:W-:Y:S01]  /*7750*/  IMAD.MOV.U32 R12, RZ, RZ, R2 ;  /* 0x000000ffff0c7224 */ /* 0x01cfe200078e0002 */
[----:B------:R-:W2:Y:S01]  /*7760*/  S2R R22, SR_CTAID.Y ;  /* 0x0000000000167919 */ /* 0x000ea20000002600 */
[----:B------:R-:W-:-:S04]  /*7770*/  IMAD.MOV.U32 R13, RZ, RZ, R3 ;  /* 0x000000ffff0d7224 */ /* 0x000fc800078e0003 */
[----:B------:R-:W3:Y:S08]  /*7780*/  LDC R23, c[0x0][0x144] ;  /* 0x00005100ff177b82 */ /* 0x000ef00000000800 */
[----:B------:R-:W4:Y:S08]  /*7790*/  LDC R16, c[0x0][0x630] ;  /* 0x00018c00ff107b82 */ /* 0x000f300000000800 */
[----:B------:R-:W2:Y:S01]  /*77a0*/  LDC.64 R18, c[0x0][0x620] ;  /* 0x00018800ff127b82 */ /* 0x000ea20000000a00 */
[----:B-1----:R-:W-:-:S04]  /*77b0*/  ISETP.NE.U32.AND P0, PT, R14, RZ, PT ;  /* 0x000000ff0e00720c */ /* 0x002fc80003f05070 */
[----:B------:R-:W-:Y:S02]  /*77c0*/  ISETP.NE.AND.EX P0, PT, R15, RZ, PT, P0 ;  /* 0x000000ff0f00720c */ /* 0x000fe40003f05300 */
[----:B0-----:R-:W-:-:S05]  /*77d0*/  I2FP.F32.U32 R5, R20 ;  /* 0x0000001400057245 */ /* 0x001fca0000201000 */
[----:B------:R-:W-:-:S04]  /*77e0*/  FMUL R5, R5, UR6 ;  /* 0x0000000605057c20 */ /* 0x000fc80008400000 */
[----:B------:R0:W1:Y:S02]  /*77f0*/  F2I.U32.TRUNC.NTZ R21, R5 ;  /* 0x0000000500157305 */ /* 0x000064000020f000 */
[----:B---34-:R-:W-:Y:S05]  /*7800*/  @!P0 BRA `(.L_x_163) ;  /* 0x0000000000288947 */ /* 0x018fea0003800000 */
[----:B0-----:R-:W0:Y:S02]  /*7810*/  LDC R5, c[0x0][0x634] ;  /* 0x00018d00ff057b82 */ /* 0x001e240000000800 */
        /* <DEDUP_REMOVED lines=9> */
.L_x_163:
[-CC-:B------:R-:W-:Y:S01]  /*78b0*/  SHF.R.U64 R17, R12, R16.reuse, R13.reuse ;  /* 0x000000100c117219 */ /* 0x180fe2000000120d */
[----:B------:R-:W3:Y:S01]  /*78c0*/  LDC.64 R28, c[0x0][0x640] ;  /* 0x00019000ff1c7b82 */ /* 0x000ee20000000a00 */
[----:B0-----:R-:W-:Y:S01]  /*78d0*/  SHF.R.U32.HI R5, RZ, R16, R13 ;  /* 0x00000010ff057219 */ /* 0x001fe2000001160d */
[----:B-1----:R-:W-:Y:S01]  /*78e0*/  IMAD.MOV R21, RZ, RZ, -R21 ;  /* 0x000000ffff157224 */ /* 0x002fe200078e0a15 */
[----:B------:R-:W-:Y:S01]  /*78f0*/  IADD3 R11, P0, RZ, -R17, RZ ;  /* 0x80000011ff0b7210 */ /* 0x000fe20007f1e0ff */
[----:B------:R-:W-:Y:S02]  /*7900*/  ULDC UR6, c[0x0][0x154] ;  /* 0x0000550000067ab9 */ /* 0x000fe40000000800 */
[----:B------:R-:W-:Y:S02]  /*7910*/  IMAD R23, R23, R21, R20 ;  /* 0x0000001517177224 */ /* 0x000fe400078e0214 */
[----:B------:R-:W0:Y:S01]  /*7920*/  LDC R12, c[0x0][0x618] ;  /* 0x00018600ff0c7b82 */ /* 0x000e220000000800 */
[----:B------:R-:W-:-:S02]  /*7930*/  IMAD.X R5, RZ, RZ, ~R5, P0 ;  /* 0x000000ffff057224 */ /* 0x000fc400000e0e05 */
[----:B--2---:R-:W-:-:S04]  /*7940*/  IMAD.WIDE.U32 R6, R11, R18, R2 ;  /* 0x000000120b067225 */ /* 0x004fc800078e0002 */
[----:B------:R-:W-:Y:S01]  /*7950*/  IMAD R10, R5, R18, RZ ;  /* 0x00000012050a7224 */ /* 0x000fe200078e02ff */
[----:B------:R-:W1:Y:S03]  /*7960*/  LDC R24, c[0x0][0x608] ;  /* 0x00018200ff187b82 */ /* 0x000e660000000800 */
[----:B------:R-:W-:Y:S02]  /*7970*/  IMAD R5, R11, R19, R10 ;  /* 0x000000130b057224 */ /* 0x000fe400078e020a */
[----:B------:R-:W-:Y:S02]  /*7980*/  IMAD.MOV.U32 R11, RZ, RZ, 0x1 ;  /* 0x00000001ff0b7424 */ /* 0x000fe400078e00ff */
[----:B------:R-:W-:Y:S01]  /*7990*/  IMAD.IADD R5, R7, 0x1, R5 ;  /* 0x0000000107057824 */ /* 0x000fe200078e0205 */
[----:B------:R-:W2:Y:S01]  /*79a0*/  LDC R26, c[0x0][0x658] ;  /* 0x00019600ff1a7b82 */ /* 0x000ea20000000800 */
[----:B------:R-:W-:-:S02]  /*79b0*/  I2FP.F32.U32 R7, R22 ;  /* 0x0000001600077245 */ /* 0x000fc40000201000 */
[----:B---3--:R-:W-:-:S03]  /*79c0*/  ISETP.NE.U32.AND P0, PT, R28, RZ, PT ;  /* 0x000000ff1c00720c */ /* 0x008fc60003f05070 */
[----:B------:R-:W-:Y:S01]  /*79d0*/  FMUL R10, R7, UR6 ;  /* 0x00000006070a7c20 */ /* 0x000fe20008400000 */
[----:B------:R-:W-:Y:S01]  /*79e0*/  ISETP.NE.AND.EX P0, PT, R29, RZ, PT, P0 ;  /* 0x000000ff1d00720c */ /* 0x000fe20003f05300 */
[----:B------:R-:W3:Y:S01]  /*79f0*/  LDC R21, c[0x0][0x148] ;  /* 0x00005200ff157b82 */ /* 0x000ee20000000800 */
[-CC-:B0-----:R-:W-:Y:S01]  /*7a00*/  SHF.R.U64 R16, R6, R12.reuse, R5.reuse ;  /* 0x0000000c06107219 */ /* 0x181fe20000001205 */
[----:B------:R0:W4:Y:S01]  /*7a10*/  F2I.U32.TRUNC.NTZ R18, R10 ;  /* 0x0000000a00127305 */ /* 0x000122000020f000 */
[----:B------:R-:W-:Y:S01]  /*7a20*/  SHF.R.U32.HI R5, RZ, R12, R5 ;  /* 0x0000000cff057219 */ /* 0x000fe20000011605 */
[----:B------:R-:W-:-:S04]  /*7a30*/  IMAD.MOV.U32 R7, RZ, RZ, -0x1 ;  /* 0xffffffffff077424 */ /* 0x000fc800078e00ff */
[----:B------:R-:W0:Y:S01]  /*7a40*/  LDC R20, c[0x0][0x600] ;  /* 0x00018000ff147b82 */ /* 0x000e220000000800 */
[-CC-:B-1----:R-:W-:Y:S02]  /*7a50*/  SHF.R.U64 R14, R16, R24.reuse, R5.reuse ;  /* 0x00000018100e7219 */ /* 0x182fe40000001205 */
[----:B------:R-:W-:-:S05]  /*7a60*/  SHF.R.U32.HI R5, RZ, R24, R5 ;  /* 0x00000018ff057219 */ /* 0x000fca0000011605 */
[----:B------:R-:W1:Y:S01]  /*7a70*/  LDC R27, c[0x0][0x648] ;  /* 0x00019200ff1b7b82 */ /* 0x000e620000000800 */
[-C--:B--2---:R-:W-:Y:S02]  /*7a80*/  SHF.L.U32 R6, R7, R26.reuse, RZ ;  /* 0x0000001a07067219 */ /* 0x084fe400000006ff */
[-CC-:B------:R-:W-:Y:S02]  /*7a90*/  SHF.R.U64 R19, R14, R26.reuse, R5.reuse ;  /* 0x0000001a0e137219 */ /* 0x180fe40000001205 */
[----:B------:R-:W-:Y:S02]  /*7aa0*/  SHF.R.U32.HI R7, RZ, R26, R5 ;  /* 0x0000001aff077219 */ /* 0x000fe40000011605 */
[----:B------:R-:W-:Y:S01]  /*7ab0*/  LOP3.LUT R25, RZ, R6, RZ, 0x33, !PT ;  /* 0x00000006ff197212 */ /* 0x000fe200078e33ff */
[----:B------:R-:W2:Y:S01]  /*7ac0*/  LDC R30, c[0x0][0x638] ;  /* 0x00018e00ff1e7b82 */ /* 0x000ea20000000800 */
[----:B------:R-:W-:Y:S01]  /*7ad0*/  SHF.L.U32 R26, R11, R26, RZ ;  /* 0x0000001a0b1a7219 */ /* 0x000fe200000006ff */
[----:B------:R-:W-:-:S06]  /*7ae0*/  IMAD.MOV.U32 R6, RZ, RZ, R19 ;  /* 0x000000ffff067224 */ /* 0x000fcc00078e0013 */
[----:B------:R-:W0:Y:S01]  /*7af0*/  LDC R31, c[0x0][0x610] ;  /* 0x00018400ff1f7b82 */ /* 0x000e220000000800 */
[----:B----4-:R-:W-:Y:S05]  /*7b00*/  @!P0 BRA `(.L_x_164) ;  /* 0x0000000000288947 */ /* 0x010fea0003800000 */
[----:B------:R-:W4:Y:S02]  /*7b10*/  LDC R6, c[0x0][0x64c] ;  /* 0x00019300ff067b82 */ /* 0x000f240000000800 */
[----:B----4-:R-:W-:-:S05]  /*7b20*/  IADD3 R5, P0, R19, R6, RZ ;  /* 0x0000000613057210 */ /* 0x010fca0007f1e0ff */
[----:B------:R-:W-:-:S04]  /*7b30*/  IMAD.X R15, RZ, RZ, R7, P0 ;  /* 0x000000ffff0f7224 */ /* 0x000fc800000e0607 */
[----:B------:R-:W-:-:S04]  /*7b40*/  IMAD.WIDE.U32 R6, R15, R28, RZ ;  /* 0x0000001c0f067225 */ /* 0x000fc800078e00ff */
[----:B0-----:R-:W-:-:S04]  /*7b50*/  IMAD.WIDE.U32 R10, P0, R5, R29, R6 ;  /* 0x0000001d050a7225 */ /* 0x001fc80007800006 */
[----:B------:R-:W-:-:S04]  /*7b60*/  IMAD.WIDE.U32 R6, R5, R28, RZ ;  /* 0x0000001c05067225 */ /* 0x000fc800078e00ff */
[----:B------:R-:W-:Y:S01]  /*7b70*/  IMAD.X R13, RZ, RZ, RZ, P0 ;  /* 0x000000ffff0d7224 */ /* 0x000fe200000e06ff */
[----:B------:R-:W-:Y:S01]  /*7b80*/  IADD3 RZ, P0, R7, R10, RZ ;  /* 0x0000000a07ff7210 */ /* 0x000fe20007f1e0ff */
[----:B------:R-:W-:-:S04]  /*7b90*/  IMAD.MOV.U32 R12, RZ, RZ, R11 ;  /* 0x000000ffff0c7224 */ /* 0x000fc800078e000b */
[----:B------:R-:W-:-:S08]  /*7ba0*/  IMAD.WIDE.U32.X R6, R15, R29, R12, P0 ;  /* 0x0000001d0f067225 */ /* 0x000fd000000e040c */
.L_x_164:
[----:B-1----:R-:W-:Y:S01]  /*7bb0*/  SHF.R.U64 R5, R6, R27, R7 ;  /* 0x0000001b06057219 */ /* 0x002fe20000001207 */
[----:B0-----:R-:W-:Y:S01]  /*7bc0*/  VIADD R7, R20, 0xffffffff ;  /* 0xffffffff14077836 */ /* 0x001fe20000000000 */
[----:B------:R-:W-:Y:S01]  /*7bd0*/  LOP3.LUT R32, R14, R25, RZ, 0xc0, !PT ;  /* 0x000000190e207212 */ /* 0x000fe200078ec0ff */
[----:B------:R-:W-:Y:S02]  /*7be0*/  IMAD.MOV R18, RZ, RZ, -R18 ;  /* 0x000000ffff127224 */ /* 0x000fe400078e0a12 */
[----:B------:R-:W-:Y:S01]  /*7bf0*/  IMAD.MOV R6, RZ, RZ, -R5 ;  /* 0x000000ffff067224 */ /* 0x000fe200078e0a05 */
[----:B------:R-:W-:Y:S01]  /*7c00*/  LOP3.LUT R16, R16, R7, RZ, 0xc0, !PT ;  /* 0x0000000710107212 */ /* 0x000fe200078ec0ff */
[----:B------:R-:W-:Y:S02]  /*7c10*/  IMAD R32, R26, R5, R32 ;  /* 0x000000051a207224 */ /* 0x000fe400078e0220 */
[----:B---3--:R-:W-:Y:S02]  /*7c20*/  @P3 IMAD R23, R21, R18, R22 ;  /* 0x0000001215173224 */ /* 0x008fe400078e0216 */
[----:B--2---:R-:W-:-:S02]  /*7c30*/  IMAD R5, R6, R30, R19 ;  /* 0x0000001e06057224 */ /* 0x004fc400078e0213 */
[----:B------:R-:W-:Y:S02]  /*7c40*/  IMAD R32, R32, R31, R23 ;  /* 0x0000001f20207224 */ /* 0x000fe400078e0217 */
[----:B------:R-:W-:Y:S02]  /*7c50*/  IMAD R5, R5, R20, R16 ;  /* 0x0000001405057224 */ /* 0x000fe400078e0210 */
[----:B------:R-:W-:-:S03]  /*7c60*/  IMAD.MOV.U32 R6, RZ, RZ, 0x1 ;  /* 0x00000001ff067424 */ /* 0x000fc600078e00ff */
[----:B------:R-:W-:Y:S02]  /*7c70*/  SEL R7, R5, R32, !P3 ;  /* 0x0000002005077207 */ /* 0x000fe40005800000 */
[----:B------:R-:W-:Y:S01]  /*7c80*/  SEL R32, R32, R5, !P3 ;  /* 0x0000000520207207 */ /* 0x000fe20005800000 */
[----:B------:R-:W-:-:S07]  /*7c90*/  IMAD.MOV.U32 R5, RZ, RZ, R17 ;  /* 0x000000ffff057224 */ /* 0x000fce00078e0011 */
.L_x_162:
[----:B------:R-:W-:Y:S01]  /*7ca0*/  LOP3.LUT P0, RZ, R6, 0xff, RZ, 0xc0, !PT ;  /* 0x000000ff06ff7812 */ /* 0x000fe2000780c0ff */
[----:B------:R-:W-:-:S12]  /*7cb0*/  IMAD.MOV.U32 R6, RZ, RZ, R32 ;  /* 0x000000ffff067224 */ /* 0x000fd800078e0020 */
[----:B------:R-:W-:Y:S05]  /*7cc0*/  @P0 BRA `(.L_x_165) ;  /* 0xffffff9000a40947 */ /* 0x000fea000383ffff */
[----:B------:R-:W-:Y:S05]  /*7cd0*/  EXIT ;  /* 0x000000000000794d */ /* 0x000fea0003800000 */
.L_x_3:
[----:B0-----:R-:W-:Y:S01]  /*7ce0*/  ULDC.64 UR4, c[0x0][0x650] ;  /* 0x0001940000047ab9 */ /* 0x001fe20000000a00 */
        /* <DEDUP_REMOVED lines=25> */
.L_x_167:
[--C-:B------:R-:W-:Y:S01]  /*7e80*/  SHF.R.U64 R16, R14, R18, R15.reuse ;  /* 0x000000120e107219 */ /* 0x100fe2000000120f */
[----:B------:R-:W0:Y:S01]  /*7e90*/  LDC R22, c[0x0][0x618] ;  /* 0x00018600ff167b82 */ /* 0x000e220000000800 */
[----:B------:R-:W-:Y:S01]  /*7ea0*/  I2FP.F32.U32 R7, R8 ;  /* 0x0000000800077245 */ /* 0x000fe20000201000 */
[----:B------:R-:W-:Y:S01]  /*7eb0*/  ULDC UR4, c[0x0][0x150] ;  /* 0x0000540000047ab9 */ /* 0x000fe20000000800 */
[----:B------:R-:W-:Y:S02]  /*7ec0*/  SHF.R.U32.HI R6, RZ, R18, R15 ;  /* 0x00000012ff067219 */ /* 0x000fe4000001160f */
[----:B------:R-:W-:Y:S01]  /*7ed0*/  IADD3 R9, P0, RZ, -R16, RZ ;  /* 0x80000010ff097210 */ /* 0x000fe20007f1e0ff */
[----:B------:R-:W-:Y:S01]  /*7ee0*/  FMUL R13, R7, UR4 ;  /* 0x00000004070d7c20 */ /* 0x000fe20008400000 */
[----:B------:R-:W-:Y:S01]  /*7ef0*/  ULDC UR4, c[0x0][0x154] ;  /* 0x0000550000047ab9 */ /* 0x000fe20000000800 */
[----:B------:R-:W1:Y:S02]  /*7f00*/  LDC.64 R24, c[0x0][0x640] ;  /* 0x00019000ff187b82 */ /* 0x000e640000000a00 */
[----:B------:R-:W-:-:S02]  /*7f10*/  IMAD.X R11, RZ, RZ, ~R6, P0 ;  /* 0x000000ffff0b7224 */ /* 0x000fc400000e0e06 */
[----:B------:R-:W2:Y:S01]  /*7f20*/  F2I.U32.TRUNC.NTZ R13, R13 ;  /* 0x0000000d000d7305 */ /* 0x000ea2000020f000 */
[----:B------:R-:W-:-:S03]  /*7f30*/  IMAD.WIDE.U32 R6, R9, R20, R2 ;  /* 0x0000001409067225 */ /* 0x000fc600078e0002 */
[----:B------:R-:W3:Y:S01]  /*7f40*/  LDC R15, c[0x0][0x144] ;  /* 0x00005100ff0f7b82 */ /* 0x000ee20000000800 */
[----:B------:R-:W-:-:S04]  /*7f50*/  IMAD R12, R11, R20, RZ ;  /* 0x000000140b0c7224 */ /* 0x000fc800078e02ff */
[----:B------:R-:W-:Y:S02]  /*7f60*/  IMAD R9, R9, R21, R12 ;  /* 0x0000001509097224 */ /* 0x000fe400078e020c */
[----:B------:R-:W-:Y:S01]  /*7f70*/  IMAD.MOV.U32 R12, RZ, RZ, -0x1 ;  /* 0xffffffffff0c7424 */ /* 0x000fe200078e00ff */
[----:B------:R-:W4:Y:S01]  /*7f80*/  LDC R18, c[0x0][0x608] ;  /* 0x00018200ff127b82 */ /* 0x000f220000000800 */
[----:B------:R-:W-:Y:S01]  /*7f90*/  IMAD.IADD R7, R7, 0x1, R9 ;  /* 0x0000000107077824 */ /* 0x000fe200078e0209 */
[----:B------:R-:W-:-:S04]  /*7fa0*/  I2FP.F32.U32 R9, R10 ;  /* 0x0000000a00097245 */ /* 0x000fc80000201000 */
[-C--:B0-----:R-:W-:Y:S01]  /*7fb0*/  SHF.R.U64 R14, R6, R22.reuse, R7 ;  /* 0x00000016060e7219 */ /* 0x081fe20000001207 */
[----:B--2---:R-:W-:Y:S01]  /*7fc0*/  IMAD.MOV R6, RZ, RZ, -R13 ;  /* 0x000000ffff067224 */ /* 0x004fe200078e0a0d */
[----:B------:R-:W0:Y:S01]  /*7fd0*/  LDC R11, c[0x0][0x658] ;  /* 0x00019600ff0b7b82 */ /* 0x000e220000000800 */
[----:B-1----:R-:W-:Y:S01]  /*7fe0*/  ISETP.NE.U32.AND P0, PT, R24, RZ, PT ;  /* 0x000000ff1800720c */ /* 0x002fe20003f05070 */
[----:B------:R-:W-:Y:S01]  /*7ff0*/  FMUL R9, R9, UR4 ;  /* 0x0000000409097c20 */ /* 0x000fe20008400000 */
[----:B------:R-:W-:Y:S02]  /*8000*/  SHF.R.U32.HI R7, RZ, R22, R7 ;  /* 0x00000016ff077219 */ /* 0x000fe40000011607 */
[----:B------:R-:W-:-:S03]  /*8010*/  ISETP.NE.AND.EX P0, PT, R25, RZ, PT, P0 ;  /* 0x000000ff1900720c */ /* 0x000fc60003f05300 */
[----:B------:R-:W1:Y:S01]  /*8020*/  LDC R21, c[0x0][0x148] ;  /* 0x00005200ff157b82 */ /* 0x000e620000000800 */
[----:B---3--:R-:W-:Y:S02]  /*8030*/  IMAD R22, R15, R6, R8 ;  /* 0x000000060f167224 */ /* 0x008fe400078e0208 */
[----:B------:R-:W-:-:S05]  /*8040*/  IMAD.MOV.U32 R8, RZ, RZ, 0x1 ;  /* 0x00000001ff087424 */ /* 0x000fca00078e00ff */
[----:B------:R-:W2:Y:S01]  /*8050*/  LDC R20, c[0x0][0x600] ;  /* 0x00018000ff147b82 */ /* 0x000ea20000000800 */
[-CC-:B----4-:R-:W-:Y:S02]  /*8060*/  SHF.R.U64 R17, R14, R18.reuse, R7.reuse ;  /* 0x000000120e117219 */ /* 0x190fe40000001207 */
[----:B------:R-:W-:Y:S02]  /*8070*/  SHF.R.U32.HI R6, RZ, R18, R7 ;  /* 0x00000012ff067219 */ /* 0x000fe40000011607 */
[----:B------:R3:W4:Y:S03]  /*8080*/  F2I.U32.TRUNC.NTZ R18, R9 ;  /* 0x0000000900127305 */ /* 0x000726000020f000 */
[----:B------:R-:W1:Y:S01]  /*8090*/  LDC R23, c[0x0][0x648] ;  /* 0x00019200ff177b82 */ /* 0x000e620000000800 */
[-C--:B0-----:R-:W-:Y:S02]  /*80a0*/  SHF.R.U64 R19, R17, R11.reuse, R6 ;  /* 0x0000000b11137219 */ /* 0x081fe40000001206 */
[----:B------:R-:W-:-:S02]  /*80b0*/  SHF.L.U32 R12, R12, R11, RZ ;  /* 0x0000000b0c0c7219 */ /* 0x000fc400000006ff */
[-C--:B------:R-:W-:Y:S01]  /*80c0*/  SHF.R.U32.HI R7, RZ, R11.reuse, R6 ;  /* 0x0000000bff077219 */ /* 0x080fe20000011606 */
[----:B------:R-:W-:Y:S01]  /*80d0*/  IMAD.MOV.U32 R6, RZ, RZ, R19 ;  /* 0x000000ffff067224 */ /* 0x000fe200078e0013 */
[----:B------:R-:W-:Y:S01]  /*80e0*/  SHF.L.U32 R27, R8, R11, RZ ;  /* 0x0000000b081b7219 */ /* 0x000fe200000006ff */
[----:B------:R-:W0:Y:S01]  /*80f0*/  LDC R26, c[0x0][0x638] ;  /* 0x00018e00ff1a7b82 */ /* 0x000e220000000800 */
[----:B------:R-:W-:-:S07]  /*8100*/  LOP3.LUT R28, RZ, R12, RZ, 0x33, !PT ;  /* 0x0000000cff1c7212 */ /* 0x000fce00078e33ff */
[----:B------:R-:W0:Y:S01]  /*8110*/  LDC R29, c[0x0][0x610] ;  /* 0x00018400ff1d7b82 */ /* 0x000e220000000800 */
[----:B---34-:R-:W-:Y:S05]  /*8120*/  @!P0 BRA `(.L_x_168) ;  /* 0x0000000000288947 */ /* 0x018fea0003800000 */
        /* <DEDUP_REMOVED lines=10> */
.L_x_168:
[----:B-1----:R-:W-:Y:S01]  /*81d0*/  SHF.R.U64 R7, R6, R23, R7 ;  /* 0x0000001706077219 */ /* 0x002fe20000001207 */
[----:B--2---:R-:W-:Y:S01]  /*81e0*/  VIADD R9, R20, 0xffffffff ;  /* 0xffffffff14097836 */ /* 0x004fe20000000000 */
[----:B------:R-:W-:Y:S01]  /*81f0*/  LOP3.LUT R6, R17, R28, RZ, 0xc0, !PT ;  /* 0x0000001c11067212 */ /* 0x000fe200078ec0ff */
[----:B------:R-:W-:Y:S02]  /*8200*/  IMAD.MOV R18, RZ, RZ, -R18 ;  /* 0x000000ffff127224 */ /* 0x000fe400078e0a12 */
[----:B------:R-:W-:Y:S02]  /*8210*/  IMAD.MOV R8, RZ, RZ, -R7 ;  /* 0x000000ffff087224 */ /* 0x000fe400078e0a07 */
[----:B------:R-:W-:Y:S01]  /*8220*/  IMAD R11, R27, R7, R6 ;  /* 0x000000071b0b7224 */ /* 0x000fe200078e0206 */
[----:B------:R-:W-:Y:S01]  /*8230*/  LOP3.LUT R7, R14, R9, RZ, 0xc0, !PT ;  /* 0x000000090e077212 */ /* 0x000fe200078ec0ff */
[----:B------:R-:W-:Y:S02]  /*8240*/  @P3 IMAD R22, R21, R18, R10 ;  /* 0x0000001215163224 */ /* 0x000fe400078e020a */
[----:B0-----:R-:W-:-:S02]  /*8250*/  IMAD R6, R8, R26, R19 ;  /* 0x0000001a08067224 */ /* 0x001fc400078e0213 */
[----:B------:R-:W-:Y:S02]  /*8260*/  IMAD R11, R11, R29, R22 ;  /* 0x0000001d0b0b7224 */ /* 0x000fe400078e0216 */
[----:B------:R-:W-:Y:S02]  /*8270*/  IMAD R6, R6, R20, R7 ;  /* 0x0000001406067224 */ /* 0x000fe400078e0207 */
[----:B------:R-:W-:-:S03]  /*8280*/  IMAD.MOV.U32 R8, RZ, RZ, 0x1 ;  /* 0x00000001ff087424 */ /* 0x000fc600078e00ff */
[----:B------:R-:W-:Y:S02]  /*8290*/  SEL R14, R6, R11, !P3 ;  /* 0x0000000b060e7207 */ /* 0x000fe40005800000 */
[----:B------:R-:W-:Y:S01]  /*82a0*/  SEL R11, R11, R6, !P3 ;  /* 0x000000060b0b7207 */ /* 0x000fe20005800000 */
[----:B------:R-:W-:Y:S01]  /*82b0*/  IMAD.MOV.U32 R6, RZ, RZ, R16 ;  /* 0x000000ffff067224 */ /* 0x000fe200078e0010 */
[----:B------:R-:W-:-:S07]  /*82c0*/  PRMT R7, R8, 0x7610, R7 ;  /* 0x0000761008077816 */ /* 0x000fce0000000007 */
.L_x_166:
[----:B------:R-:W-:-:S08]  /*82d0*/  NOP ;  /* 0x0000000000007918 */ /* 0x000fd00000000000 */
[----:B------:R-:W0:-:S00]  /*82e0*/  USETMAXREG.DEALLOC.CTAPOOL 0x28 ;  /* 0x00000028000079c8 */ /* 0x000e0000080e0500 */
[----:B0-----:R-:W-:-:S13]  /*82f0*/  ISETP.NE.AND P0, PT, R5, RZ, PT ;  /* 0x000000ff0500720c */ /* 0x001fda0003f05270 */
[----:B------:R-:W-:Y:S05]  /*8300*/  @P0 EXIT ;  /* 0x000000000000094d */ /* 0x000fea0003800000 */
[----:B------:R-:W-:Y:S01]  /*8310*/  LOP3.LUT P0, RZ, R7, 0xff, RZ, 0xc0, !PT ;  /* 0x000000ff07ff7812 */ /* 0x000fe2000780c0ff */
[----:B------:R-:W-:Y:S02]  /*8320*/  IMAD.MOV.U32 R5, RZ, RZ, 0x1 ;  /* 0x00000001ff057424 */ /* 0x000fe400078e00ff */
[----:B------:R-:W-:-:S10]  /*8330*/  IMAD.MOV.U32 R13, RZ, RZ, RZ ;  /* 0x000000ffff0d7224 */ /* 0x000fd400078e00ff */
[----:B------:R-:W-:Y:S05]  /*8340*/  @!P0 BRA `(.L_x_169) ;  /* 0x0000000c00308947 */ /* 0x000fea0003800000 */
[----:B------:R-:W0:Y:S01]  /*8350*/  LDC R5, c[0x0][0x28c] ;  /* 0x0000a300ff057b82 */ /* 0x000e220000000800 */
[----:B------:R-:W-:Y:S01]  /*8360*/  ULDC UR5, c[0x0][0x600] ;  /* 0x0001800000057ab9 */ /* 0x000fe20000000800 */
[----:B------:R-:W-:Y:S01]  /*8370*/  ULDC UR4, c[0x0][0xc] ;  /* 0x0000030000047ab9 */ /* 0x000fe20000000800 */
[----:B------:R-:W-:Y:S01]  /*8380*/  UIADD3 UR16, UR5, -0x1, URZ ;  /* 0xffffffff05107890 */ /* 0x000fe2000fffe03f */
[C---:B------:R-:W-:Y:S01]  /*8390*/  LOP3.LUT P2, RZ, R0.reuse, 0x7f, RZ, 0xc0, !PT ;  /* 0x0000007f00ff7812 */ /* 0x040fe2000784c0ff */
[----:B------:R-:W-:Y:S01]  /*83a0*/  ULDC UR6, c[0x0][0x658] ;  /* 0x0001960000067ab9 */ /* 0x000fe20000000800 */
[----:B------:R-:W-:Y:S01]  /*83b0*/  ULDC UR5, c[0x0][0x10] ;  /* 0x0000040000057ab9 */ /* 0x000fe20000000800 */
[----:B------:R-:W-:Y:S01]  /*83c0*/  UMOV UR7, 0xffffffff ;  /* 0xffffffff00077882 */ /* 0x000fe20000000000 */
[----:B------:R-:W-:Y:S01]  /*83d0*/  UMOV UR8, 0x1 ;  /* 0x0000000100087882 */ /* 0x000fe20000000000 */
[----:B------:R-:W-:Y:S01]  /*83e0*/  UIMAD.WIDE.U32 UR4, UR4, UR5, URZ ;  /* 0x00000005040472a5 */ /* 0x000fe2000f8e003f */
[----:B------:R-:W-:Y:S01]  /*83f0*/  LOP3.LUT P0, RZ, R0, 0x1f, RZ, 0xc0, !PT ;  /* 0x0000001f00ff7812 */ /* 0x000fe2000780c0ff */
[----:B------:R-:W-:Y:S01]  /*8400*/  USHF.L.U32 UR7, UR7, UR6, URZ ;  /* 0x0000000607077299 */ /* 0x000fe2000800063f */
[----:B------:R-:W-:Y:S01]  /*8410*/  BSSY B0, `(.L_x_169) ;  /* 0x00000bf000007945 */ /* 0x000fe20003800000 */
[----:B------:R-:W-:Y:S01]  /*8420*/  USHF.L.U32 UR18, UR8, UR6, URZ ;  /* 0x0000000608127299 */ /* 0x000fe2000800063f */
[----:B------:R-:W-:Y:S01]  /*8430*/  IMAD.MOV.U32 R15, RZ, RZ, 0x1 ;  /* 0x00000001ff0f7424 */ /* 0x000fe200078e00ff */
[----:B------:R-:W-:Y:S01]  /*8440*/  LOP3.LUT R16, R4, 0x2, RZ, 0xfc, !PT ;  /* 0x0000000204107812 */ /* 0x000fe200078efcff */
[----:B------:R-:W-:Y:S01]  /*8450*/  ULDC UR6, c[0x0][0x14] ;  /* 0x0000050000067ab9 */ /* 0x000fe20000000800 */
[----:B------:R-:W-:Y:S01]  /*8460*/  PLOP3.LUT P0, PT, P0, P2, PT, 0x8a, 0x0 ;  /* 0x000000000000781c */ /* 0x000fe20000705172 */
[----:B------:R-:W-:Y:S01]  /*8470*/  UIMAD.WIDE.U32 UR20, UR4, UR6, URZ ;  /* 0x00000006041472a5 */ /* 0x000fe2000f8e003f */
[----:B------:R-:W-:Y:S01]  /*8480*/  IMAD.MOV.U32 R13, RZ, RZ, RZ ;  /* 0x000000ffff0d7224 */ /* 0x000fe200078e00ff */
[----:B------:R-:W-:-:S02]  /*8490*/  UIMAD UR13, UR5, UR6, URZ ;  /* 0x00000006050d72a4 */ /* 0x000fc4000f8e023f */
[----:B------:R-:W-:Y:S01]  /*84a0*/  ULOP3.LUT UR17, URZ, UR7, URZ, 0x33, !UPT ;  /* 0x000000073f117292 */ /* 0x000fe2000f8e333f */
[----:B0-----:R-:W-:Y:S01]  /*84b0*/  VIADD R5, R5, 0x1f ;  /* 0x0000001f05057836 */ /* 0x001fe20000000000 */
[----:B------:R-:W-:Y:S01]  /*84c0*/  UIADD3 UR13, UR21, UR13, URZ ;  /* 0x0000000d150d7290 */ /* 0x000fe2000fffe03f */
[----:B------:R-:W-:-:S03]  /*84d0*/  ULDC.64 UR22, c[0x0][0x198] ;  /* 0x0000660000167ab9 */ /* 0x000fc60000000a00 */
[----:B------:R-:W-:-:S04]  /*84e0*/  SHF.R.S32.HI R8, RZ, 0x1f, R5 ;  /* 0x0000001fff087819 */ /* 0x000fc80000011405 */
[----:B------:R-:W-:Y:S01]  /*84f0*/  LEA.HI R8, R8, R5, RZ, 0x5 ;  /* 0x0000000508087211 */ /* 0x000fe200078f28ff */
[----:B------:R-:W-:-:S03]  /*8500*/  IMAD.MOV.U32 R5, RZ, RZ, 0x1 ;  /* 0x00000001ff057424 */ /* 0x000fc600078e00ff */
[----:B------:R-:W-:-:S05]  /*8510*/  SHF.R.S32.HI R12, RZ, 0x5, R8 ;  /* 0x00000005ff0c7819 */ /* 0x000fca0000011408 */
[----:B------:R-:W-:-:S07]  /*8520*/  VIADD R0, R12, 0x1 ;  /* 0x000000010c007836 */ /* 0x000fce0000000000 */
.L_x_181:
[----:B------:R-:W-:-:S03]  /*8530*/  UMOV UR4, 0xffffffff ;  /* 0xffffffff00047882 */ /* 0x000fc60000000000 */
[----:B------:R-:W-:Y:S05]  /*8540*/  BRA.DIV UR4, `(.L_x_170) ;  /* 0x0000000e04e87947 */ /* 0x000fea000b800000 */
[----:B------:R-:W-:-:S13]  /*8550*/  ELECT P1, URZ, PT ;  /* 0x00000000003f782f */ /* 0x000fda0003820000 */
.L_x_194:
[----:B------:R-:W0:Y:S01]  /*8560*/  LDC R7, c[0x0][0x28c] ;  /* 0x0000a300ff077b82 */ /* 0x000e220000000800 */
[----:B------:R-:W-:Y:S01]  /*8570*/  BSSY B1, `(.L_x_171) ;  /* 0x0000037000017945 */ /* 0x000fe20003800000 */
[----:B0-----:R-:W-:-:S13]  /*8580*/  ISETP.LT.OR P1, PT, R7, 0x1, !P1 ;  /* 0x000000010700780c */ /* 0x001fda0004f21670 */
[----:B------:R-:W-:Y:S05]  /*8590*/  @P1 BRA `(.L_x_172) ;  /* 0x0000000000d01947 */ /* 0x000fea0003800000 */
[----:B------:R-:W-:Y:S02]  /*85a0*/  IMAD.SHL.U32 R14, R14, 0x40, RZ ;  /* 0x000000400e0e7824 */ /* 0x000fe400078e00ff */
[----:B------:R-:W-:Y:S02]  /*85b0*/  IMAD.SHL.U32 R17, R11, 0x100, RZ ;  /* 0x000001000b117824 */ /* 0x000fe400078e00ff */
[----:B------:R-:W-:Y:S02]  /*85c0*/  IMAD.MOV.U32 R20, RZ, RZ, RZ ;  /* 0x000000ffff147224 */ /* 0x000fe400078e00ff */
[----:B------:R-:W-:Y:S02]  /*85d0*/  IMAD.MOV.U32 R7, RZ, RZ, R0 ;  /* 0x000000ffff077224 */ /* 0x000fe400078e0000 */
[----:B------:R-:W-:Y:S02]  /*85e0*/  IMAD.MOV.U32 R8, RZ, RZ, R5 ;  /* 0x000000ffff087224 */ /* 0x000fe400078e0005 */
[----:B------:R-:W-:-:S07]  /*85f0*/  IMAD.MOV.U32 R9, RZ, RZ, R13 ;  /* 0x000000ffff097224 */ /* 0x000fce00078e000d */
.L_x_176:
[----:B------:R-:W0:Y:S01]  /*8600*/  S2R R11, SR_CgaCtaId ;  /* 0x00000000000b7919 */ /* 0x000e220000008800 */
[----:B------:R-:W-:-:S04]  /*8610*/  MOV R10, 0x400 ;  /* 0x00000400000a7802 */ /* 0x000fc80000000f00 */
[----:B0-----:R-:W-:Y:S02]  /*8620*/  LEA R18, R11, R10, 0x18 ;  /* 0x0000000a0b127211 */ /* 0x001fe400078ec0ff */
[----:B------:R-:W-:Y:S01]  /*8630*/  SHF.L.U32 R10, R8, 0x1f, RZ ;  /* 0x0000001f080a7819 */ /* 0x000fe200000006ff */
[----:B------:R-:W0:Y:S02]  /*8640*/  @!P2 LDC R11, c[0x0][0x500] ;  /* 0x00014000ff0bab82 */ /* 0x000e240000000800 */
[----:B------:R-:W-:-:S04]  /*8650*/  IMAD R19, R9, 0x8, R18 ;  /* 0x0000000809137824 */ /* 0x000fc800078e0212 */
[----:B------:R-:W1:Y:S02]  /*8660*/  SYNCS.PHASECHK.TRANS64.TRYWAIT P1, [R19+URZ+0x30], R10 ;  /* 0x0000300a130075a7 */ /* 0x000e64000802017f */
[----:B-1----:R-:W-:Y:S05]  /*8670*/  @!P1 BRA `(.L_x_173) ;  /* 0x0000000c00bc9947 */ /* 0x002fea0003800000 */
.L_x_195:
[----:B-1----:R-:W-:Y:S01]  /*8680*/  PRMT R10, R16, 0x9910, RZ ;  /* 0x00009910100a7816 */ /* 0x002fe200000000ff */
[----:B0-----:R0:W-:Y:S03]  /*8690*/  @!P2 SYNCS.ARRIVE.TRANS64 RZ, [R19+URZ], R11 ;  /* 0x0000000b13ffa9a7 */ /* 0x0011e6000800003f */
[----:B------:R-:W-:-:S13]  /*86a0*/  ISETP.NE.AND P1, PT, R10, 0x2, PT ;  /* 0x000000020a00780c */ /* 0x000fda0003f25270 */
[----:B0-----:R-:W-:Y:S05]  /*86b0*/  @P1 BRA `(.L_x_174) ;  /* 0x0000000000041947 */ /* 0x001fea0003800000 */
[----:B------:R-:W-:Y:S01]  /*86c0*/  BPT.TRAP 0x1 ;  /* 0x000000040000795c */ /* 0x000fe20000300000 */
.L_x_174:
[----:B------:R-:W-:Y:S05]  /*86d0*/  @P0 BRA `(.L_x_175) ;  /* 0x0000000000040947 */ /* 0x000fea0003800000 */
[----:B------:R-:W-:Y:S01]  /*86e0*/  BPT.TRAP 0x1 ;  /* 0x000000040000795c */ /* 0x000fe20000300000 */
.L_x_175:
[--C-:B------:R-:W-:Y:S01]  /*86f0*/  IMAD R10, R9, 0x2000, R18.reuse ;  /* 0x00002000090a7824 */ /* 0x100fe200078e0212 */
[----:B------:R-:W-:Y:S01]  /*8700*/  R2UR UR9, R19 ;  /* 0x00000000130972ca */ /* 0x000fe200000e0000 */
[----:B------:R-:W-:Y:S01]  /*8710*/  IMAD R18, R9, 0x800, R18 ;  /* 0x0000080009127824 */ /* 0x000fe200078e0212 */
[----:B------:R-:W-:Y:S01]  /*8720*/  UIADD3 UR4, UP0, UR22, 0xf0, URZ ;  /* 0x000000f016047890 */ /* 0x000fe2000ff1e03f */
[----:B------:R-:W-:Y:S01]  /*8730*/  VIADD R7, R7, 0xffffffff ;  /* 0xffffffff07077836 */ /* 0x000fe20000000000 */
[----:B------:R-:W-:Y:S01]  /*8740*/  R2UR UR5, R10 ;  /* 0x000000000a0572ca */ /* 0x000fe200000e0000 */
[----:B------:R-:W-:Y:S01]  /*8750*/  UIADD3 UR24, UP1, UR22, 0x1f0, URZ ;  /* 0x000001f016187890 */ /* 0x000fe2000ff3e03f */
[----:B------:R-:W-:Y:S01]  /*8760*/  R2UR UR8, R18 ;  /* 0x00000000120872ca */ /* 0x000fe200000e0000 */
[----:B------:R-:W-:Y:S01]  /*8770*/  VIADD R9, R9, 0x1 ;  /* 0x0000000109097836 */ /* 0x000fe20000000000 */
[----:B------:R-:W-:Y:S01]  /*8780*/  R2UR UR11, R17 ;  /* 0x00000000110b72ca */ /* 0x000fe200000e0000 */
[----:B------:R-:W-:Y:S01]  /*8790*/  UIADD3.X UR25, URZ, UR23, URZ, UP1, !UPT ;  /* 0x000000173f197290 */ /* 0x000fe20008ffe43f */
[----:B------:R-:W-:Y:S01]  /*87a0*/  R2UR UR10, R20 ;  /* 0x00000000140a72ca */ /* 0x000fe200000e0000 */
[----:B------:R-:W-:Y:S01]  /*87b0*/  UMOV UR6, 0x0 ;  /* 0x0000000000067882 */ /* 0x000fe20000000000 */
[----:B------:R-:W-:Y:S01]  /*87c0*/  R2UR UR12, R6 ;  /* 0x00000000060c72ca */ /* 0x000fe200000e0000 */
[----:B------:R-:W-:Y:S01]  /*87d0*/  UMOV UR7, 0x10000000 ;  /* 0x1000000000077882 */ /* 0x000fe20000000000 */
[----:B------:R-:W-:Y:S01]  /*87e0*/  R2UR UR19, R14 ;  /* 0x000000000e1372ca */ /* 0x000fe200000e0000 */
[----:B------:R-:W-:Y:S01]  /*87f0*/  VIADD R20, R20, 0x20 ;  /* 0x0000002014147836 */ /* 0x000fe20000000000 */
[----:B------:R-:W-:Y:S01]  /*8800*/  ISETP.GT.AND P4, PT, R7, 0x1, PT ;  /* 0x000000010700780c */ /* 0x000fe20003f84270 */
[----:B------:R-:W-:Y:S01]  /*8810*/  UIADD3 UR14, UR5, 0x180, URZ ;  /* 0x00000180050e7890 */ /* 0x000fe2000fffe03f */
[----:B------:R-:W-:Y:S01]  /*8820*/  ISETP.NE.AND P1, PT, R9, 0x6, PT ;  /* 0x000000060900780c */ /* 0x000fe20003f25270 */
[----:B------:R-:W-:-:S02]  /*8830*/  UIADD3.X UR5, URZ, UR23, URZ, UP0, !UPT ;  /* 0x000000173f057290 */ /* 0x000fc400087fe43f */
[----:B------:R-:W-:Y:S01]  /*8840*/  UIADD3 UR15, UR8, 0xc180, URZ ;  /* 0x0000c180080f7890 */ /* 0x000fe2000fffe03f */
[----:B------:R-:W-:Y:S02]  /*8850*/  SEL R11, RZ, 0x1, P1 ;  /* 0x00000001ff0b7807 */ /* 0x000fe40000800000 */
[----:B------:R-:W-:Y:S01]  /*8860*/  UMOV UR8, UR14 ;  /* 0x0000000e00087c82 */ /* 0x000fe20008000000 */
[----:B------:R-:W-:Y:S02]  /*8870*/  SEL R9, R9, RZ, P1 ;  /* 0x000000ff09097207 */ /* 0x000fe40000800000 */
[----:B------:R-:W-:Y:S01]  /*8880*/  LOP3.LUT R8, R8, R11, RZ, 0x3c, !PT ;  /* 0x0000000b08087212 */ /* 0x000fe200078e3cff */
[----:B------:R0:W-:Y:S02]  /*8890*/  UTMALDG.3D [UR8], [UR4], desc[UR6] ;  /* 0x00000608040075b4 */ /* 0x0001e40008011000 */
[----:B0-----:R-:W-:Y:S01]  /*88a0*/  UMOV UR8, UR15 ;  /* 0x0000000f00087c82 */ /* 0x001fe20008000000 */
[----:B------:R-:W-:-:S02]  /*88b0*/  UMOV UR11, UR19 ;  /* 0x00000013000b7c82 */ /* 0x000fc40008000000 */
[----:B------:R0:W-:Y:S02]  /*88c0*/  UTMALDG.3D [UR8], [UR24], desc[UR6] ;  /* 0x00000608180075b4 */ /* 0x0001e40008011000 */
[----:B0-----:R-:W-:Y:S05]  /*88d0*/  @P4 BRA `(.L_x_176) ;  /* 0xfffffffc00484947 */ /* 0x001fea000383ffff */
.L_x_172:
[----:B------:R-:W-:Y:S05]  /*88e0*/  BSYNC B1 ;  /* 0x0000000000017941 */ /* 0x000fea0003800000 */
.L_x_171:
[----:B------:R-:W-:Y:S01]  /*88f0*/  LOP3.LUT P4, RZ, R15, 0xff, RZ, 0xc0, !PT ;  /* 0x000000ff0fff7812 */ /* 0x000fe2000788c0ff */
[----:B------:R-:W-:Y:S01]  /*8900*/  IMAD.IADD R13, R12, 0x1, R13 ;  /* 0x000000010c0d7824 */ /* 0x000fe200078e020d */
[----:B------:R-:W-:Y:S01]  /*8910*/  IADD3 R2, P5, R2, UR20, RZ ;  /* 0x0000001402027c10 */ /* 0x000fe2000ffbe0ff */
[----:B------:R-:W-:Y:S01]  /*8920*/  ULDC.64 UR4, c[0x0][0x650] ;  /* 0x0001940000047ab9 */ /* 0x000fe20000000a00 */
[----:B------:R-:W-:Y:S01]  /*8930*/  BSSY B1, `(.L_x_177) ;  /* 0x000006a000017945 */ /* 0x000fe20003800000 */
[----:B------:R-:W-:Y:S01]  /*8940*/  IMAD.MOV.U32 R11, RZ, RZ, -0x1 ;  /* 0xffffffffff0b7424 */ /* 0x000fe200078e00ff */
[----:B------:R-:W-:Y:S01]  /*8950*/  ISETP.GT.U32.AND P1, PT, R13, 0x5, PT ;  /* 0x000000050d00780c */ /* 0x000fe20003f24070 */
[----:B------:R-:W-:Y:S01]  /*8960*/  IMAD.MOV.U32 R14, RZ, RZ, -0x1 ;  /* 0xffffffffff0e7424 */ /* 0x000fe200078e00ff */
[----:B------:R-:W-:Y:S02]  /*8970*/  IADD3.X R3, R3, UR13, RZ, P5, !PT ;  /* 0x0000000d03037c10 */ /* 0x000fe4000affe4ff */
[----:B------:R-:W-:-:S02]  /*8980*/  ISETP.LT.U32.AND P1, PT, R12, 0x6, P1 ;  /* 0x000000060c00780c */ /* 0x000fc40000f21070 */
[----:B------:R-:W-:Y:S01]  /*8990*/  PRMT R15, RZ, 0x7610, R15 ;  /* 0x00007610ff0f7816 */ /* 0x000fe2000000000f */
[----:B------:R-:W0:Y:S01]  /*89a0*/  @P4 S2R R7, SR_CgaCtaId ;  /* 0x0000000000074919 */ /* 0x000e220000008800 */
[----:B------:R-:W-:-:S04]  /*89b0*/  @P4 MOV R6, 0x400 ;  /* 0x0000040000064802 */ /* 0x000fc80000000f00 */
[----:B0-----:R-:W-:Y:S01]  /*89c0*/  @P4 LEA R8, R7, R6, 0x18 ;  /* 0x0000000607084211 */ /* 0x001fe200078ec0ff */
[----:B------:R-:W-:Y:S01]  /*89d0*/  IMAD.WIDE.U32 R6, R13, -0x55555555, RZ ;  /* 0xaaaaaaab0d067825 */ /* 0x000fe200078e00ff */
[----:B------:R-:W-:Y:S02]  /*89e0*/  SEL R6, RZ, 0x1, !P1 ;  /* 0x00000001ff067807 */ /* 0x000fe40004800000 */
[----:B------:R-:W-:Y:S01]  /*89f0*/  ISETP.GE.U32.AND P1, PT, R2, UR4, PT ;  /* 0x0000000402007c0c */ /* 0x000fe2000bf26070 */
[----:B------:R0:W-:Y:S01]  /*8a00*/  @P4 SYNCS.ARRIVE.TRANS64.A1T0 RZ, [R8+URZ+0x78], RZ ;  /* 0x000078ff08ff49a7 */ /* 0x0001e2000810003f */
[----:B------:R-:W-:Y:S02]  /*8a10*/  ISETP.GE.U32.AND P4, PT, R12, 0x6, PT ;  /* 0x000000060c00780c */ /* 0x000fe40003f86070 */
[----:B------:R-:W-:Y:S02]  /*8a20*/  ISETP.GE.U32.AND.EX P1, PT, R3, UR5, PT, P1 ;  /* 0x0000000503007c0c */ /* 0x000fe4000bf26110 */
[----:B------:R-:W-:Y:S01]  /*8a30*/  LOP3.LUT R5, R5, R6, RZ, 0x3c, !PT ;  /* 0x0000000605057212 */ /* 0x000fe200078e3cff */
[----:B------:R-:W-:Y:S01]  /*8a40*/  IMAD.MOV.U32 R6, RZ, RZ, -0x1 ;  /* 0xffffffffff067424 */ /* 0x000fe200078e00ff */
[----:B0-----:R-:W-:-:S02]  /*8a50*/  SHF.R.U32.HI R8, RZ, 0x2, R7 ;  /* 0x00000002ff087819 */ /* 0x001fc40000011607 */
[----:B------:R-:W-:-:S03]  /*8a60*/  PRMT R7, RZ, 0x7610, R7 ;  /* 0x00007610ff077816 */ /* 0x000fc60000000007 */
[----:B------:R-:W-:Y:S02]  /*8a70*/  IMAD R13, R8, -0x6, R13 ;  /* 0xfffffffa080d7824 */ /* 0x000fe400078e020d */
[----:B------:R-:W-:Y:S02]  /*8a80*/  @P4 LOP3.LUT R5, R5, 0x1, R8, 0x78, !PT ;  /* 0x0000000105054812 */ /* 0x000fe400078e7808 */
[----:B------:R-:W-:Y:S05]  /*8a90*/  @P1 BRA `(.L_x_178) ;  /* 0x00000004004c1947 */ /* 0x000fea0003800000 */
[----:B------:R-:W-:Y:S01]  /*8aa0*/  ULDC.64 UR4, c[0x0][0x628] ;  /* 0x00018a0000047ab9 */ /* 0x000fe20000000a00 */
[----:B------:R-:W0:Y:S01]  /*8ab0*/  S2R R17, SR_CTAID.X ;  /* 0x0000000000117919 */ /* 0x000e220000002500 */
[----:B------:R-:W-:Y:S01]  /*8ac0*/  ISETP.NE.U32.AND P1, PT, RZ, UR4, PT ;  /* 0x00000004ff007c0c */ /* 0x000fe2000bf25070 */
[----:B------:R-:W-:Y:S01]  /*8ad0*/  ULDC UR7, c[0x0][0x630] ;  /* 0x00018c0000077ab9 */ /* 0x000fe20000000800 */
[----:B------:R-:W-:Y:S01]  /*8ae0*/  IMAD.MOV.U32 R6, RZ, RZ, R2 ;  /* 0x000000ffff067224 */ /* 0x000fe200078e0002 */
[----:B------:R-:W1:Y:S01]  /*8af0*/  S2R R14, SR_CTAID.Y ;  /* 0x00000000000e7919 */ /* 0x000e620000002600 */
[----:B------:R-:W-:Y:S01]  /*8b00*/  ISETP.NE.AND.EX P1, PT, RZ, UR5, PT, P1 ;  /* 0x00000005ff007c0c */ /* 0x000fe2000bf25310 */
[----:B------:R-:W-:-:S12]  /*8b10*/  IMAD.MOV.U32 R7, RZ, RZ, R3 ;  /* 0x000000ffff077224 */ /* 0x000fd800078e0003 */
[----:B------:R-:W-:Y:S05]  /*8b20*/  @!P1 BRA `(.L_x_179) ;  /* 0x0000000000289947 */ /* 0x000fea0003800000 */
[----:B------:R-:W-:Y:S02]  /*8b30*/  ULDC UR6, c[0x0][0x634] ;  /* 0x00018d0000067ab9 */ /* 0x000fe40000000800 */
[----:B------:R-:W-:-:S05]  /*8b40*/  IADD3 R11, P1, R2, UR6, RZ ;  /* 0x00000006020b7c10 */ /* 0x000fca000ff3e0ff */
[----:B------:R-:W-:-:S04]  /*8b50*/  IMAD.X R19, RZ, RZ, R3, P1 ;  /* 0x000000ffff137224 */ /* 0x000fc800008e0603 */
[----:B------:R-:W-:-:S04]  /*8b60*/  IMAD.WIDE.U32 R8, R19, UR4, RZ ;  /* 0x0000000413087c25 */ /* 0x000fc8000f8e00ff */
[----:B------:R-:W-:-:S04]  /*8b70*/  IMAD.WIDE.U32 R8, P1, R11, UR5, R8 ;  /* 0x000000050b087c25 */ /* 0x000fc8000f820008 */
[----:B------:R-:W-:-:S04]  /*8b80*/  IMAD.WIDE.U32 R10, R11, UR4, RZ ;  /* 0x000000040b0a7c25 */ /* 0x000fc8000f8e00ff */
[----:B------:R-:W-:Y:S01]  /*8b90*/  IMAD.X R7, RZ, RZ, RZ, P1 ;  /* 0x000000ffff077224 */ /* 0x000fe200008e06ff */
[----:B------:R-:W-:Y:S01]  /*8ba0*/  IADD3 RZ, P1, R11, R8, RZ ;  /* 0x000000080bff7210 */ /* 0x000fe20007f3e0ff */
[----:B------:R-:W-:-:S04]  /*8bb0*/  IMAD.MOV.U32 R6, RZ, RZ, R9 ;  /* 0x000000ffff067224 */ /* 0x000fc800078e0009 */
[----:B------:R-:W-:-:S08]  /*8bc0*/  IMAD.WIDE.U32.X R6, R19, UR5, R6, P1 ;  /* 0x0000000513067c25 */ /* 0x000fd000088e0406 */
.L_x_179:
[--C-:B------:R-:W-:Y:S01]  /*8bd0*/  SHF.R.U64 R10, R6, UR7, R7.reuse ;  /* 0x00000007060a7c19 */ /* 0x100fe20008001207 */
[----:B------:R-:W-:Y:S01]  /*8be0*/  ULDC.64 UR4, c[0x0][0x620] ;  /* 0x0001880000047ab9 */ /* 0x000fe20000000a00 */
[----:B------:R-:W-:Y:S01]  /*8bf0*/  SHF.R.U32.HI R6, RZ, UR7, R7 ;  /* 0x00000007ff067c19 */ /* 0x000fe20008011607 */
[----:B------:R-:W2:Y:S01]  /*8c00*/  LDC R22, c[0x0][0x144] ;  /* 0x00005100ff167b82 */ /* 0x000ea20000000800 */
[----:B------:R-:W-:Y:S01]  /*8c10*/  IADD3 R9, P1, RZ, -R10, RZ ;  /* 0x8000000aff097210 */ /* 0x000fe20007f3e0ff */
[----:B------:R-:W-:Y:S01]  /*8c20*/  ULDC.64 UR8, c[0x0][0x640] ;  /* 0x0001900000087ab9 */ /* 0x000fe20000000a00 */
[----:B0-----:R-:W-:Y:S01]  /*8c30*/  I2FP.F32.U32 R11, R17 ;  /* 0x00000011000b7245 */ /* 0x001fe20000201000 */
[----:B------:R-:W-:Y:S02]  /*8c40*/  ULDC UR6, c[0x0][0x608] ;  /* 0x0001820000067ab9 */ /* 0x000fe40000000800 */
[----:B------:R-:W-:Y:S01]  /*8c50*/  IMAD.X R6, RZ, RZ, ~R6, P1 ;  /* 0x000000ffff067224 */ /* 0x000fe200008e0e06 */
[----:B------:R-:W-:Y:S01]  /*8c60*/  ISETP.NE.U32.AND P1, PT, RZ, UR8, PT ;  /* 0x00000008ff007c0c */ /* 0x000fe2000bf25070 */
[----:B------:R-:W0:Y:S02]  /*8c70*/  LDC R19, c[0x0][0x148] ;  /* 0x00005200ff137b82 */ /* 0x000e240000000800 */
[----:B------:R-:W-:Y:S01]  /*8c80*/  IMAD R8, R6, UR4, RZ ;  /* 0x0000000406087c24 */ /* 0x000fe2000f8e02ff */
[----:B------:R-:W-:Y:S01]  /*8c90*/  ISETP.NE.AND.EX P1, PT, RZ, UR9, PT, P1 ;  /* 0x00000009ff007c0c */ /* 0x000fe2000bf25310 */
[----:B------:R-:W-:Y:S01]  /*8ca0*/  IMAD.WIDE.U32 R6, R9, UR4, R2 ;  /* 0x0000000409067c25 */ /* 0x000fe2000f8e0002 */
[----:B------:R-:W-:-:S03]  /*8cb0*/  ULDC UR4, c[0x0][0x150] ;  /* 0x0000540000047ab9 */ /* 0x000fc60000000800 */
[----:B------:R-:W-:Y:S02]  /*8cc0*/  IMAD R9, R9, UR5, R8 ;  /* 0x0000000509097c24 */ /* 0x000fe4000f8e0208 */
[----:B------:R-:W-:Y:S01]  /*8cd0*/  FMUL R8, R11, UR4 ;  /* 0x000000040b087c20 */ /* 0x000fe20008400000 */
[----:B------:R-:W-:Y:S01]  /*8ce0*/  ULDC UR4, c[0x0][0x618] ;  /* 0x0001860000047ab9 */ /* 0x000fe20000000800 */
[----:B------:R-:W-:Y:S01]  /*8cf0*/  ULDC UR5, c[0x0][0x154] ;  /* 0x0000550000057ab9 */ /* 0x000fe20000000800 */
[----:B------:R-:W-:-:S03]  /*8d00*/  IMAD.IADD R7, R7, 0x1, R9 ;  /* 0x0000000107077824 */ /* 0x000fc600078e0209 */
[----:B------:R-:W3:Y:S02]  /*8d10*/  F2I.U32.TRUNC.NTZ R8, R8 ;  /* 0x0000000800087305 */ /* 0x000ee4000020f000 */
[----:B------:R-:W-:Y:S02]  /*8d20*/  SHF.R.U64 R11, R6, UR4, R7 ;  /* 0x00000004060b7c19 */ /* 0x000fe40008001207 */
[----:B-1----:R-:W-:-:S05]  /*8d30*/  I2FP.F32.U32 R6, R14 ;  /* 0x0000000e00067245 */ /* 0x002fca0000201000 */
[----:B------:R-:W-:Y:S01]  /*8d40*/  FMUL R21, R6, UR5 ;  /* 0x0000000506157c20 */ /* 0x000fe20008400000 */
[----:B------:R-:W-:Y:S01]  /*8d50*/  SHF.R.U32.HI R6, RZ, UR4, R7 ;  /* 0x00000004ff067c19 */ /* 0x000fe20008011607 */
[----:B------:R-:W-:-:S03]  /*8d60*/  ULDC UR4, c[0x0][0x658] ;  /* 0x0001960000047ab9 */ /* 0x000fc60000000800 */
[--C-:B------:R-:W-:Y:S01]  /*8d70*/  SHF.R.U64 R20, R11, UR6, R6.reuse ;  /* 0x000000060b147c19 */ /* 0x100fe20008001206 */
[----:B------:R-:W1:Y:S01]  /*8d80*/  F2I.U32.TRUNC.NTZ R21, R21 ;  /* 0x0000001500157305 */ /* 0x000e62000020f000 */
[----:B------:R-:W-:Y:S01]  /*8d90*/  SHF.R.U32.HI R7, RZ, UR6, R6 ;  /* 0x00000006ff077c19 */ /* 0x000fe20008011606 */
[----:B---3--:R-:W-:-:S03]  /*8da0*/  IMAD.MOV R8, RZ, RZ, -R8 ;  /* 0x000000ffff087224 */ /* 0x008fc600078e0a08 */
[----:B------:R-:W-:Y:S01]  /*8db0*/  SHF.R.U64 R18, R20, UR4, R7 ;  /* 0x0000000414127c19 */ /* 0x000fe20008001207 */
[----:B--2---:R-:W-:Y:S01]  /*8dc0*/  IMAD R17, R22, R8, R17 ;  /* 0x0000000816117224 */ /* 0x004fe200078e0211 */
[----:B------:R-:W-:-:S03]  /*8dd0*/  SHF.R.U32.HI R23, RZ, UR4, R7 ;  /* 0x00000004ff177c19 */ /* 0x000fc60008011607 */
[----:B------:R-:W-:Y:S02]  /*8de0*/  IMAD.MOV.U32 R6, RZ, RZ, R18 ;  /* 0x000000ffff067224 */ /* 0x000fe400078e0012 */
[----:B------:R-:W-:Y:S01]  /*8df0*/  IMAD.MOV.U32 R7, RZ, RZ, R23 ;  /* 0x000000ffff077224 */ /* 0x000fe200078e0017 */
[----:B-1----:R-:W-:Y:S06]  /*8e00*/  @!P1 BRA `(.L_x_180) ;  /* 0x0000000000289947 */ /* 0x002fec0003800000 */
[----:B------:R-:W-:Y:S02]  /*8e10*/  ULDC UR4, c[0x0][0x64c] ;  /* 0x0001930000047ab9 */ /* 0x000fe40000000800 */
[----:B------:R-:W-:-:S05]  /*8e20*/  IADD3 R7, P1, R18, UR4, RZ ;  /* 0x0000000412077c10 */ /* 0x000fca000ff3e0ff */
[----:B------:R-:W-:-:S04]  /*8e30*/  IMAD.X R23, RZ, RZ, R23, P1 ;  /* 0x000000ffff177224 */ /* 0x000fc800008e0617 */
[----:B------:R-:W-:-:S04]  /*8e40*/  IMAD.WIDE.U32 R8, R23, UR8, RZ ;  /* 0x0000000817087c25 */ /* 0x000fc8000f8e00ff */
[----:B------:R-:W-:-:S04]  /*8e50*/  IMAD.WIDE.U32 R8, P1, R7, UR9, R8 ;  /* 0x0000000907087c25 */ /* 0x000fc8000f820008 */
[----:B------:R-:W-:-:S04]  /*8e60*/  IMAD.WIDE.U32 R6, R7, UR8, RZ ;  /* 0x0000000807067c25 */ /* 0x000fc8000f8e00ff */
[----:B------:R-:W-:Y:S01]  /*8e70*/  IMAD.MOV.U32 R6, RZ, RZ, R9 ;  /* 0x000000ffff067224 */ /* 0x000fe200078e0009 */
[----:B------:R-:W-:Y:S01]  /*8e80*/  IADD3 RZ, P4, R7, R8, RZ ;  /* 0x0000000807ff7210 */ /* 0x000fe20007f9e0ff */
[----:B------:R-:W-:-:S04]  /*8e90*/  IMAD.X R7, RZ, RZ, RZ, P1 ;  /* 0x000000ffff077224 */ /* 0x000fc800008e06ff */
[----:B------:R-:W-:-:S08]  /*8ea0*/  IMAD.WIDE.U32.X R6, R23, UR9, R6, P4 ;  /* 0x0000000917067c25 */ /* 0x000fd0000a0e0406 */
.L_x_180:
[----:B------:R-:W-:Y:S01]  /*8eb0*/  ULDC UR4, c[0x0][0x648] ;  /* 0x0001920000047ab9 */ /* 0x000fe20000000800 */
[----:B------:R-:W-:Y:S01]  /*8ec0*/  LOP3.LUT R20, R20, UR17, RZ, 0xc0, !PT ;  /* 0x0000001114147c12 */ /* 0x000fe2000f8ec0ff */
[----:B------:R-:W-:Y:S01]  /*8ed0*/  IMAD.MOV R21, RZ, RZ, -R21 ;  /* 0x000000ffff157224 */ /* 0x000fe200078e0a15 */
[----:B------:R-:W-:Y:S01]  /*8ee0*/  SHF.R.U64 R7, R6, UR4, R7 ;  /* 0x0000000406077c19 */ /* 0x000fe20008001207 */
[----:B------:R-:W-:Y:S01]  /*8ef0*/  ULDC UR4, c[0x0][0x638] ;  /* 0x00018e0000047ab9 */ /* 0x000fe20000000800 */
[----:B------:R-:W-:Y:S01]  /*8f00*/  LOP3.LUT R11, R11, UR16, RZ, 0xc0, !PT ;  /* 0x000000100b0b7c12 */ /* 0x000fe2000f8ec0ff */
[----:B0-----:R-:W-:Y:S01]  /*8f10*/  @P3 IMAD R17, R19, R21, R14 ;  /* 0x0000001513113224 */ /* 0x001fe200078e020e */
[----:B------:R-:W-:Y:S01]  /*8f20*/  ULDC UR5, c[0x0][0x610] ;  /* 0x0001840000057ab9 */ /* 0x000fe20000000800 */
[----:B------:R-:W-:Y:S02]  /*8f30*/  IMAD.MOV R9, RZ, RZ, -R7 ;  /* 0x000000ffff097224 */ /* 0x000fe400078e0a07 */
[----:B------:R-:W-:-:S02]  /*8f40*/  IMAD R20, R7, UR18, R20 ;  /* 0x0000001207147c24 */ /* 0x000fc4000f8e0214 */
[----:B------:R-:W-:Y:S01]  /*8f50*/  IMAD R18, R9, UR4, R18 ;  /* 0x0000000409127c24 */ /* 0x000fe2000f8e0212 */
[----:B------:R-:W-:Y:S01]  /*8f60*/  ULDC UR4, c[0x0][0x600] ;  /* 0x0001800000047ab9 */ /* 0x000fe20000000800 */
[----:B------:R-:W-:Y:S02]  /*8f70*/  IMAD R17, R20, UR5, R17 ;  /* 0x0000000514117c24 */ /* 0x000fe4000f8e0211 */
[----:B------:R-:W-:Y:S02]  /*8f80*/  IMAD R18, R18, UR4, R11 ;  /* 0x0000000412127c24 */ /* 0x000fe4000f8e020b */
[----:B------:R-:W-:Y:S02]  /*8f90*/  IMAD.MOV.U32 R7, RZ, RZ, 0x1 ;  /* 0x00000001ff077424 */ /* 0x000fe400078e00ff */
[----:B------:R-:W-:Y:S01]  /*8fa0*/  IMAD.MOV.U32 R6, RZ, RZ, R10 ;  /* 0x000000ffff067224 */ /* 0x000fe200078e000a */
[----:B------:R-:W-:Y:S02]  /*8fb0*/  SEL R14, R18, R17, !P3 ;  /* 0x00000011120e7207 */ /* 0x000fe40005800000 */
[----:B------:R-:W-:-:S07]  /*8fc0*/  SEL R11, R17, R18, !P3 ;  /* 0x00000012110b7207 */ /* 0x000fce0005800000 */
.L_x_178:
[----:B------:R-:W-:Y:S05]  /*8fd0*/  BSYNC B1 ;  /* 0x0000000000017941 */ /* 0x000fea0003800000 */
.L_x_177:
[----:B------:R-:W-:-:S13]  /*8fe0*/  LOP3.LUT P1, RZ, R7, 0xff, RZ, 0xc0, !PT ;  /* 0x000000ff07ff7812 */ /* 0x000fda000782c0ff */
[----:B------:R-:W-:Y:S05]  /*8ff0*/  @P1 BRA `(.L_x_181) ;  /* 0xfffffff4004c1947 */ /* 0x000fea000383ffff */
[----:B------:R-:W-:Y:S05]  /*9000*/  BSYNC B0 ;  /* 0x0000000000007941 */ /* 0x000fea0003800000 */
.L_x_169:
[----:B------:R-:W-:-:S03]  /*9010*/  UMOV UR4, 0xffffffff ;  /* 0xffffffff00047882 */ /* 0x000fc60000000000 */
[----:B------:R-:W-:Y:S05]  /*9020*/  BRA.DIV UR4, `(.L_x_182) ;  /* 0x0000000604647947 */ /* 0x000fea000b800000 */
[----:B------:R-:W-:-:S13]  /*9030*/  ELECT P0, URZ, PT ;  /* 0x00000000003f782f */ /* 0x000fda0003800000 */
.L_x_198:
[----:B------:R-:W-:Y:S04]  /*9040*/  BSSY B0, `(.L_x_183) ;  /* 0x000003d000007945 */ /* 0x000fe80003800000 */
[----:B------:R-:W-:Y:S05]  /*9050*/  @!P0 BRA `(.L_x_184) ;  /* 0x0000000000ec8947 */ /* 0x000fea0003800000 */
[----:B------:R-:W-:-:S04]  /*9060*/  LOP3.LUT R4, R4, 0x2, RZ, 0xfc, !PT ;  /* 0x0000000204047812 */ /* 0x000fc800078efcff */
[----:B------:R-:W-:-:S13]  /*9070*/  ISETP.NE.AND P0, PT, R4, 0x3, PT ;  /* 0x000000030400780c */ /* 0x000fda0003f05270 */
[----:B------:R-:W-:Y:S05]  /*9080*/  @!P0 BRA `(.L_x_185) ;  /* 0x0000000000048947 */ /* 0x000fea0003800000 */
[----:B------:R-:W-:Y:S01]  /*9090*/  BPT.TRAP 0x1 ;  /* 0x000000040000795c */ /* 0x000fe20000300000 */
.L_x_185:
[----:B------:R-:W0:Y:S01]  /*90a0*/  S2R R3, SR_CgaCtaId ;  /* 0x0000000000037919 */ /* 0x000e220000008800 */
[----:B------:R-:W-:-:S04]  /*90b0*/  MOV R0, 0x400 ;  /* 0x0000040000007802 */ /* 0x000fc80000000f00 */
[----:B0-----:R-:W-:Y:S02]  /*90c0*/  LEA R0, R3, R0, 0x18 ;  /* 0x0000000003007211 */ /* 0x001fe400078ec0ff */
[----:B------:R-:W-:-:S03]  /*90d0*/  SHF.L.U32 R3, R5, 0x1f, RZ ;  /* 0x0000001f05037819 */ /* 0x000fc600000006ff */
[----:B------:R-:W-:-:S04]  /*90e0*/  VIADD R0, R0, 0x30 ;  /* 0x0000003000007836 */ /* 0x000fc80000000000 */
[C---:B------:R-:W-:Y:S02]  /*90f0*/  IMAD R6, R13.reuse, 0x8, R0 ;  /* 0x000000080d067824 */ /* 0x040fe400078e0200 */
[----:B------:R-:W-:Y:S02]  /*9100*/  VIADD R13, R13, 0x1 ;  /* 0x000000010d0d7836 */ /* 0x000fe40000000000 */
[----:B------:R-:W0:Y:S03]  /*9110*/  SYNCS.PHASECHK.TRANS64.TRYWAIT P0, [R6+URZ], R3 ;  /* 0x00000003060075a7 */ /* 0x000e26000800017f */
[----:B------:R-:W-:-:S04]  /*9120*/  ISETP.NE.AND P1, PT, R13, 0x6, PT ;  /* 0x000000060d00780c */ /* 0x000fc80003f25270 */
[----:B------:R-:W-:Y:S02]  /*9130*/  SEL R2, RZ, 0x1, P1 ;  /* 0x00000001ff027807 */ /* 0x000fe40000800000 */
[----:B------:R-:W-:Y:S02]  /*9140*/  SEL R13, R13, RZ, P1 ;  /* 0x000000ff0d0d7207 */ /* 0x000fe40000800000 */
[----:B------:R-:W-:-:S03]  /*9150*/  LOP3.LUT R8, R5, R2, RZ, 0x3c, !PT ;  /* 0x0000000205087212 */ /* 0x000fc600078e3cff */
[----:B------:R-:W-:Y:S01]  /*9160*/  IMAD R7, R13, 0x8, R0 ;  /* 0x000000080d077824 */ /* 0x000fe200078e0200 */
[----:B------:R-:W-:Y:S01]  /*9170*/  SHF.L.U32 R4, R8, 0x1f, RZ ;  /* 0x0000001f08047819 */ /* 0x000fe200000006ff */
[----:B0-----:R-:W-:Y:S06]  /*9180*/  @!P0 BRA `(.L_x_186) ;  /* 0x0000000400308947 */ /* 0x001fec0003800000 */
.L_x_199:
[----:B------:R-:W1:Y:S01]  /*9190*/  SYNCS.PHASECHK.TRANS64.TRYWAIT P0, [R7+URZ], R4 ;  /* 0x00000004070075a7 */ /* 0x000e62000800017f */
[----:B------:R-:W-:-:S05]  /*91a0*/  VIADD R2, R13, 0x1 ;  /* 0x000000010d027836 */ /* 0x000fca0000000000 */
[----:B------:R-:W-:-:S04]  /*91b0*/  ISETP.NE.AND P1, PT, R2, 0x6, PT ;  /* 0x000000060200780c */ /* 0x000fc80003f25270 */
[----:B0-----:R-:W-:Y:S02]  /*91c0*/  SEL R3, RZ, 0x1, P1 ;  /* 0x00000001ff037807 */ /* 0x001fe40000800000 */
[----:B------:R-:W-:Y:S02]  /*91d0*/  SEL R9, R2, RZ, P1 ;  /* 0x000000ff02097207 */ /* 0x000fe40000800000 */
[----:B------:R-:W-:-:S03]  /*91e0*/  LOP3.LUT R8, R8, R3, RZ, 0x3c, !PT ;  /* 0x0000000308087212 */ /* 0x000fc600078e3cff */
[----:B------:R-:W-:Y:S01]  /*91f0*/  IMAD R6, R9, 0x8, R0 ;  /* 0x0000000809067824 */ /* 0x000fe200078e0200 */
[----:B------:R-:W-:Y:S01]  /*9200*/  SHF.L.U32 R5, R8, 0x1f, RZ ;  /* 0x0000001f08057819 */ /* 0x000fe200000006ff */
[----:B-1----:R-:W-:Y:S06]  /*9210*/  @!P0 BRA `(.L_x_187) ;  /* 0x0000000400208947 */ /* 0x002fec0003800000 */
.L_x_200:
[----:B------:R-:W1:Y:S01]  /*9220*/  SYNCS.PHASECHK.TRANS64.TRYWAIT P0, [R6+URZ], R5 ;  /* 0x00000005060075a7 */ /* 0x000e62000800017f */
[----:B------:R-:W-:-:S05]  /*9230*/  VIADD R2, R9, 0x1 ;  /* 0x0000000109027836 */ /* 0x000fca0000000000 */
[----:B------:R-:W-:-:S04]  /*9240*/  ISETP.NE.AND P1, PT, R2, 0x6, PT ;  /* 0x000000060200780c */ /* 0x000fc80003f25270 */
[----:B------:R-:W-:Y:S02]  /*9250*/  SEL R3, RZ, 0x1, P1 ;  /* 0x00000001ff037807 */ /* 0x000fe40000800000 */
[----:B0-----:R-:W-:Y:S02]  /*9260*/  SEL R7, R2, RZ, P1 ;  /* 0x000000ff02077207 */ /* 0x001fe40000800000 */
[----:B------:R-:W-:-:S03]  /*9270*/  LOP3.LUT R8, R8, R3, RZ, 0x3c, !PT ;  /* 0x0000000308087212 */ /* 0x000fc600078e3cff */
[----:B------:R-:W-:Y:S01]  /*9280*/  IMAD R9, R7, 0x8, R0 ;  /* 0x0000000807097824 */ /* 0x000fe200078e0200 */
[----:B------:R-:W-:Y:S01]  /*9290*/  SHF.L.U32 R4, R8, 0x1f, RZ ;  /* 0x0000001f08047819 */ /* 0x000fe200000006ff */
[----:B-1----:R-:W-:Y:S06]  /*92a0*/  @!P0 BRA `(.L_x_188) ;  /* 0x0000000400108947 */ /* 0x002fec0003800000 */
.L_x_201:
[----:B------:R-:W1:Y:S01]  /*92b0*/  SYNCS.PHASECHK.TRANS64.TRYWAIT P0, [R9+URZ], R4 ;  /* 0x00000004090075a7 */ /* 0x000e62000800017f */
[----:B------:R-:W-:-:S05]  /*92c0*/  VIADD R2, R7, 0x1 ;  /* 0x0000000107027836 */ /* 0x000fca0000000000 */
[----:B------:R-:W-:-:S04]  /*92d0*/  ISETP.NE.AND P1, PT, R2, 0x6, PT ;  /* 0x000000060200780c */ /* 0x000fc80003f25270 */
[----:B------:R-:W-:Y:S02]  /*92e0*/  SEL R3, RZ, 0x1, P1 ;  /* 0x00000001ff037807 */ /* 0x000fe40000800000 */
[----:B------:R-:W-:Y:S02]  /*92f0*/  SEL R7, R2, RZ, P1 ;  /* 0x000000ff02077207 */ /* 0x000fe40000800000 */
[----:B------:R-:W-:-:S03]  /*9300*/  LOP3.LUT R11, R8, R3, RZ, 0x3c, !PT ;  /* 0x00000003080b7212 */ /* 0x000fc600078e3cff */
[----:B0-----:R-:W-:Y:S01]  /*9310*/  IMAD R6, R7, 0x8, R0 ;  /* 0x0000000807067824 */ /* 0x001fe200078e0200 */
[----:B------:R-:W-:Y:S01]  /*9320*/  SHF.L.U32 R5, R11, 0x1f, RZ ;  /* 0x0000001f0b057819 */ /* 0x000fe200000006ff */
[----:B-1----:R-:W-:Y:S06]  /*9330*/  @!P0 BRA `(.L_x_189) ;  /* 0x0000000400008947 */ /* 0x002fec0003800000 */
.L_x_202:
[----:B------:R-:W1:Y:S01]  /*9340*/  SYNCS.PHASECHK.TRANS64.TRYWAIT P0, [R6+URZ], R5 ;  /* 0x00000005060075a7 */ /* 0x000e62000800017f */
[----:B------:R-:W-:-:S05]  /*9350*/  VIADD R2, R7, 0x1 ;  /* 0x0000000107027836 */ /* 0x000fca0000000000 */
[----:B------:R-:W-:-:S04]  /*9360*/  ISETP.NE.AND P1, PT, R2, 0x6, PT ;  /* 0x000000060200780c */ /* 0x000fc80003f25270 */
[----:B0-----:R-:W-:Y:S02]  /*9370*/  SEL R4, RZ, 0x1, P1 ;  /* 0x00000001ff047807 */ /* 0x001fe40000800000 */
[----:B------:R-:W-:Y:S02]  /*9380*/  SEL R3, R2, RZ, P1 ;  /* 0x000000ff02037207 */ /* 0x000fe40000800000 */
[----:B------:R-:W-:Y:S01]  /*9390*/  LOP3.LUT R4, R11, R4, RZ, 0x3c, !PT ;  /* 0x000000040b047212 */ /* 0x000fe200078e3cff */
[----:B-1----:R-:W-:Y:S06]  /*93a0*/  @!P0 BRA `(.L_x_190) ;  /* 0x0000000000f88947 */ /* 0x002fec0003800000 */
.L_x_203:
[----:B------:R-:W-:Y:S01]  /*93b0*/  IMAD R3, R3, 0x8, R0 ;  /* 0x0000000803037824 */ /* 0x000fe200078e0200 */
[----:B------:R-:W-:-:S07]  /*93c0*/  SHF.L.U32 R0, R4, 0x1f, RZ ;  /* 0x0000001f04007819 */ /* 0x000fce00000006ff */
.L_x_191:
[----:B-1----:R1:W2:Y:S02]  /*93d0*/  SYNCS.PHASECHK.TRANS64.TRYWAIT P0, [R3+URZ], R0 ;  /* 0x00000000030075a7 */ /* 0x0022a4000800017f */
[----:B--2---:R-:W-:Y:S05]  /*93e0*/  @!P0 NANOSLEEP.SYNCS 0x989680 ;  /* 0x009896800000895d */ /* 0x004fea0003900000 */
[----:B------:R-:W2:Y:S02]  /*93f0*/  @!P0 SYNCS.PHASECHK.TRANS64 P0, [R3+URZ], R0 ;  /* 0x00000000030085a7 */ /* 0x000ea4000800007f */
[----:B--2---:R-:W-:Y:S05]  /*9400*/  @!P0 BRA `(.L_x_191) ;  /* 0xfffffffc00f08947 */ /* 0x004fea000383ffff */
.L_x_184:
[----:B------:R-:W-:Y:S05]  /*9410*/  BSYNC B0 ;  /* 0x0000000000007941 */ /* 0x000fea0003800000 */
.L_x_183:
[----:B------:R-:W-:Y:S05]  /*9420*/  EXIT ;  /* 0x000000000000794d */ /* 0x000fea0003800000 */
.L_x_17:
[----:B-1----:R-:W-:-:S04]  /*9430*/  IMAD.U32 R11, RZ, RZ, UR7 ;  /* 0x00000007ff0b7e24 */ /* 0x002fc8000f8e00ff */
[----:B------:R1:W4:Y:S03]  /*9440*/  SYNCS.PHASECHK.TRANS64.TRYWAIT P0, [R11+URZ], R10 ;  /* 0x0000000a0b0075a7 */ /* 0x000326000800017f */
[----:B----4-:R-:W-:Y:S05]  /*9450*/  @!P0 NANOSLEEP.SYNCS 0x989680 ;  /* 0x009896800000895d */ /* 0x010fea0003900000 */
[----:B------:R-:W4:Y:S02]  /*9460*/  @!P0 SYNCS.PHASECHK.TRANS64 P0, [R11+URZ], R10 ;  /* 0x0000000a0b0085a7 */ /* 0x000f24000800007f */
[----:B----4-:R-:W-:Y:S05]  /*9470*/  @!P0 BRA `(.L_x_17) ;  /* 0xfffffffc00ec8947 */ /* 0x010fea000383ffff */
[----:B------:R-:W-:Y:S05]  /*9480*/  BRA `(.L_x_16) ;  /* 0xffffff8000487947 */ /* 0x000fea000383ffff */
.L_x_23:
[----:B-1----:R-:W-:-:S04]  /*9490*/  IMAD.U32 R12, RZ, RZ, UR12 ;  /* 0x0000000cff0c7e24 */ /* 0x002fc8000f8e00ff */
[----:B------:R1:W4:Y:S03]  /*94a0*/  SYNCS.PHASECHK.TRANS64.TRYWAIT P0, [R12+URZ], R11 ;  /* 0x0000000b0c0075a7 */ /* 0x000326000800017f */
[----:B----4-:R-:W-:Y:S05]  /*94b0*/  @!P0 NANOSLEEP.SYNCS 0x989680 ;  /* 0x009896800000895d */ /* 0x010fea0003900000 */
[----:B------:R-:W4:Y:S02]  /*94c0*/  @!P0 SYNCS.PHASECHK.TRANS64 P0, [R12+URZ], R11 ;  /* 0x0000000b0c0085a7 */ /* 0x000f24000800007f */
[----:B----4-:R-:W-:Y:S05]  /*94d0*/  @!P0 BRA `(.L_x_23) ;  /* 0xfffffffc00ec8947 */ /* 0x010fea000383ffff */
[----:B------:R-:W-:Y:S05]  /*94e0*/  BRA `(.L_x_22) ;  /* 0xffffff8800847947 */ /* 0x000fea000383ffff */
.L_x_170:
[----:B------:R-:W-:Y:S01]  /*94f0*/  BSSY B1, `(.L_x_192) ;  /* 0x0000006000017945 */ /* 0x000fe20003800000 */
[----:B------:R-:W-:-:S07]  /*9500*/  IMAD.MOV.U32 R7, RZ, RZ, -0x1 ;  /* 0xffffffffff077424 */ /* 0x000fce00078e00ff */
[----:B------:R-:W-:Y:S05]  /*9510*/  WARPSYNC.COLLECTIVE R7, `(.L_x_193) ;  /* 0x00000000070c7348 */ /* 0x000fea0003c00000 */
[----:B------:R-:W-:Y:S02]  /*9520*/  ELECT P1, UR62, PT ;  /* 0x00000000003e782f */ /* 0x000fe40003820000 */
[----:B------:R-:W-:Y:S01]  /*9530*/  MOV R7, UR62 ;  /* 0x0000003e00077c02 */ /* 0x000fe20008000f00 */
[----:B------:R-:W-:Y:S10]  /*9540*/  ENDCOLLECTIVE ;  /* 0x000000000000791b */ /* 0x000ff40003800000 */
.L_x_193:
[----:B------:R-:W-:Y:S05]  /*9550*/  BSYNC B1 ;  /* 0x0000000000017941 */ /* 0x000fea0003800000 */
.L_x_192:
[----:B------:R-:W-:Y:S05]  /*9560*/  BRA `(.L_x_194) ;  /* 0xffffffec00fc7947 */ /* 0x000fea000383ffff */
.L_x_173:
[----:B-1----:R1:W2:Y:S02]  /*9570*/  SYNCS.PHASECHK.TRANS64.TRYWAIT P1, [R19+URZ+0x30], R10 ;  /* 0x0000300a130075a7 */ /* 0x0022a4000802017f */
[----:B--2---:R-:W-:Y:S05]  /*9580*/  @!P1 NANOSLEEP.SYNCS 0x989680 ;  /* 0x009896800000995d */ /* 0x004fea0003900000 */
[----:B------:R-:W2:Y:S02]  /*9590*/  @!P1 SYNCS.PHASECHK.TRANS64 P1, [R19+URZ+0x30], R10 ;  /* 0x0000300a130095a7 */ /* 0x000ea4000802007f */
[----:B--2---:R-:W-:Y:S05]  /*95a0*/  @!P1 BRA `(.L_x_173) ;  /* 0xfffffffc00f09947 */ /* 0x004fea000383ffff */
[----:B------:R-:W-:Y:S05]  /*95b0*/  BRA `(.L_x_195) ;  /* 0xfffffff000307947 */ /* 0x000fea000383ffff */
.L_x_182:
[----:B------:R-:W-:Y:S01]  /*95c0*/  BSSY B0, `(.L_x_196) ;  /* 0x0000006000007945 */ /* 0x000fe20003800000 */
[----:B------:R-:W-:-:S07]  /*95d0*/  IMAD.MOV.U32 R7, RZ, RZ, -0x1 ;  /* 0xffffffffff077424 */ /* 0x000fce00078e00ff */
[----:B------:R-:W-:Y:S05]  /*95e0*/  WARPSYNC.COLLECTIVE R7, `(.L_x_197) ;  /* 0x00000000070c7348 */ /* 0x000fea0003c00000 */
[----:B------:R-:W-:Y:S02]  /*95f0*/  ELECT P1, UR62, PT ;  /* 0x00000000003e782f */ /* 0x000fe40003820000 */
[----:B------:R-:W-:Y:S01]  /*9600*/  MOV R7, UR62 ;  /* 0x0000003e00077c02 */ /* 0x000fe20008000f00 */
[----:B------:R-:W-:Y:S10]  /*9610*/  ENDCOLLECTIVE ;  /* 0x000000000000791b */ /* 0x000ff40003800000 */
.L_x_197:
[----:B------:R-:W-:Y:S05]  /*9620*/  BSYNC B0 ;  /* 0x0000000000007941 */ /* 0x000fea0003800000 */
.L_x_196:
[----:B------:R-:W-:Y:S01]  /*9630*/  PLOP3.LUT P0, PT, P1, PT, PT, 0x80, 0x0 ;  /* 0x000000000000781c */ /* 0x000fe20000f0f070 */
[----:B------:R-:W-:-:S12]  /*9640*/  BRA `(.L_x_198) ;  /* 0xfffffff8007c7947 */ /* 0x000fd8000383ffff */
.L_x_186:
[----:B0-----:R0:W1:Y:S02]  /*9650*/  SYNCS.PHASECHK.TRANS64.TRYWAIT P0, [R6+URZ], R3 ;  /* 0x00000003060075a7 */ /* 0x001064000800017f */
[----:B-1----:R-:W-:Y:S05]  /*9660*/  @!P0 NANOSLEEP.SYNCS 0x989680 ;  /* 0x009896800000895d */ /* 0x002fea0003900000 */
[----:B------:R-:W1:Y:S02]  /*9670*/  @!P0 SYNCS.PHASECHK.TRANS64 P0, [R6+URZ], R3 ;  /* 0x00000003060085a7 */ /* 0x000e64000800007f */
[----:B-1----:R-:W-:Y:S05]  /*9680*/  @!P0 BRA `(.L_x_186) ;  /* 0xfffffffc00f08947 */ /* 0x002fea000383ffff */
[----:B------:R-:W-:Y:S05]  /*9690*/  BRA `(.L_x_199) ;  /* 0xfffffff800bc7947 */ /* 0x000fea000383ffff */
.L_x_187:
[----:B0-----:R0:W1:Y:S02]  /*96a0*/  SYNCS.PHASECHK.TRANS64.TRYWAIT P0, [R7+URZ], R4 ;  /* 0x00000004070075a7 */ /* 0x001064000800017f */
[----:B-1----:R-:W-:Y:S05]  /*96b0*/  @!P0 NANOSLEEP.SYNCS 0x989680 ;  /* 0x009896800000895d */ /* 0x002fea0003900000 */
[----:B------:R-:W1:Y:S02]  /*96c0*/  @!P0 SYNCS.PHASECHK.TRANS64 P0, [R7+URZ], R4 ;  /* 0x00000004070085a7 */ /* 0x000e64000800007f */
[----:B-1----:R-:W-:Y:S05]  /*96d0*/  @!P0 BRA `(.L_x_187) ;  /* 0xfffffffc00f08947 */ /* 0x002fea000383ffff */
[----:B------:R-:W-:Y:S05]  /*96e0*/  BRA `(.L_x_200) ;  /* 0xfffffff800cc7947 */ /* 0x000fea000383ffff */
.L_x_188:
[----:B0-----:R0:W1:Y:S02]  /*96f0*/  SYNCS.PHASECHK.TRANS64.TRYWAIT P0, [R6+URZ], R5 ;  /* 0x00000005060075a7 */ /* 0x001064000800017f */
[----:B-1----:R-:W-:Y:S05]  /*9700*/  @!P0 NANOSLEEP.SYNCS 0x989680 ;  /* 0x009896800000895d */ /* 0x002fea0003900000 */
[----:B------:R-:W1:Y:S02]  /*9710*/  @!P0 SYNCS.PHASECHK.TRANS64 P0, [R6+URZ], R5 ;  /* 0x00000005060085a7 */ /* 0x000e64000800007f */
[----:B-1----:R-:W-:Y:S05]  /*9720*/  @!P0 BRA `(.L_x_188) ;  /* 0xfffffffc00f08947 */ /* 0x002fea000383ffff */
[----:B------:R-:W-:Y:S05]  /*9730*/  BRA `(.L_x_201) ;  /* 0xfffffff800dc7947 */ /* 0x000fea000383ffff */
.L_x_189:
[----:B0-----:R0:W1:Y:S02]  /*9740*/  SYNCS.PHASECHK.TRANS64.TRYWAIT P0, [R9+URZ], R4 ;  /* 0x00000004090075a7 */ /* 0x001064000800017f */
[----:B-1----:R-:W-:Y:S05]  /*9750*/  @!P0 NANOSLEEP.SYNCS 0x989680 ;  /* 0x009896800000895d */ /* 0x002fea0003900000 */
[----:B------:R-:W1:Y:S02]  /*9760*/  @!P0 SYNCS.PHASECHK.TRANS64 P0, [R9+URZ], R4 ;  /* 0x00000004090085a7 */ /* 0x000e64000800007f */
[----:B-1----:R-:W-:Y:S05]  /*9770*/  @!P0 BRA `(.L_x_189) ;  /* 0xfffffffc00f08947 */ /* 0x002fea000383ffff */
[----:B------:R-:W-:Y:S05]  /*9780*/  BRA `(.L_x_202) ;  /* 0xfffffff800ec7947 */ /* 0x000fea000383ffff */
.L_x_190:
[----:B0-----:R0:W1:Y:S02]  /*9790*/  SYNCS.PHASECHK.TRANS64.TRYWAIT P0, [R6+URZ], R5 ;  /* 0x00000005060075a7 */ /* 0x001064000800017f */
[----:B-1----:R-:W-:Y:S05]  /*97a0*/  @!P0 NANOSLEEP.SYNCS 0x989680 ;  /* 0x009896800000895d */ /* 0x002fea0003900000 */
[----:B------:R-:W1:Y:S02]  /*97b0*/  @!P0 SYNCS.PHASECHK.TRANS64 P0, [R6+URZ], R5 ;  /* 0x00000005060085a7 */ /* 0x000e64000800007f */
[----:B-1----:R-:W-:Y:S05]  /*97c0*/  @!P0 BRA `(.L_x_190) ;  /* 0xfffffffc00f08947 */ /* 0x002fea000383ffff */
[----:B------:R-:W-:Y:S05]  /*97d0*/  BRA `(.L_x_203) ;  /* 0xfffffff800f47947 */ /* 0x000fea000383ffff */
.L_x_204:
[----:B------:R-:W-:-:S00]  /*97e0*/  BRA `(.L_x_204) ;  /* 0xfffffffc00fc7947 */ /* 0x000fc0000383ffff */
[----:B------:R-:W-:-:S00]  /*97f0*/  NOP ;  /* 0x0000000000007918 */ /* 0x000fc00000000000 */
        /* <DEDUP_REMOVED lines=8> */
.L_x_205:


//--------------------- .nv.shared._ZN7cutlass13device_kernelINS_4gemm6kernel13GemmUniversalIN4cute5tupleIJiiiiEEENS1_10collective13CollectiveMmaINS1_37MainloopSm90TmaGmmaWarpSpecializedFP8ILi6ENS5_IJNS4_1CILi1EEESB_SB_EEENS1_35KernelTmaWarpSpecializedCooperativeEEENS5_IJNSA_ILi256EEENSA_ILi64EEENSA_ILi32EEEEEENS_12float_e5m2_tENS5_IJlSB_lEEESJ_SK_NS4_8TiledMMAINS4_8MMA_AtomIJNS4_4SM904GMMA30MMA_64x64x32_F32E5M2E5M2_SS_TNILNSO_7ScaleInE1ELSQ_1EEEEEENS4_6LayoutINS5_IJNSA_ILi2EEESB_SB_EEENS5_IJSB_NSA_ILi0EEESW_EEEEENS5_IJNS4_10UnderscoreESZ_SZ_EEEEENS4_13SM90_TMA_LOADENS4_14ComposedLayoutINS4_7SwizzleILi1ELi4ELi3EEENS4_18smem_ptr_flag_bitsILi8EEENST_INS5_IJNSA_ILi8EEESH_EEENS5_IJSH_SB_EEEEEEEvNS4_8identityES12_S1C_vS1D_EENS_8epilogue10collective6detail29Sm90TmaWarpSpecializedAdapterINS1G_15DefaultEpilogueISJ_SK_SK_NS1F_6thread17LinearCombinationISJ_Li1EffLNS1K_9ScaleType4KindE0ELNS_15FloatRoundStyleE2ESJ_EENS1_15EpilogueDefaultEEEEEvvEEEEvNT_6ParamsE --------------------------
	.section	.nv.shared._ZN7cutlass13device_kernelINS_4gemm6kernel13GemmUniversalIN4cute5tupleIJiiiiEEENS1_10collective13CollectiveMmaINS1_37MainloopSm90TmaGmmaWarpSpecializedFP8ILi6ENS5_IJNS4_1CILi1EEESB_SB_EEENS1_35KernelTmaWarpSpecializedCooperativeEEENS5_IJNSA_ILi256EEENSA_ILi64EEENSA_ILi32EEEEEENS_12float_e5m2_tENS5_IJlSB_lEEESJ_SK_NS4_8TiledMMAINS4_8MMA_AtomIJNS4_4SM904GMMA30MMA_64x64x32_F32E5M2E5M2_SS_TNILNSO_7ScaleInE1ELSQ_1EEEEEENS4_6LayoutINS5_IJNSA_ILi2EEESB_SB_EEENS5_IJSB_NSA_ILi0EEESW_EEEEENS5_IJNS4_10UnderscoreESZ_SZ_EEEEENS4_13SM90_TMA_LOADENS4_14ComposedLayoutINS4_7SwizzleILi1ELi4ELi3EEENS4_18smem_ptr_flag_bitsILi8EEENST_INS5_IJNSA_ILi8EEESH_EEENS5_IJSH_SB_EEEEEEEvNS4_8identityES12_S1C_vS1D_EENS_8epilogue10collective6detail29Sm90TmaWarpSpecializedAdapterINS1G_15DefaultEpilogueISJ_SK_SK_NS1F_6thread17LinearCombinationISJ_Li1EffLNS1K_9ScaleType4KindE0ELNS_15FloatRoundStyleE2ESJ_EENS1_15EpilogueDefaultEEEEEvvEEEEvNT_6ParamsE,"aw",@nobits
	.sectionflags	@""
	.align	16
	.zero		1024


//--------------------- .nv.shared.reserved.0     --------------------------
	.section	.nv.shared.reserved.0,"aw",@nobits
	.weak		__nv_reservedSMEM_offset_0_alias
	.size		__nv_reservedSMEM_offset_0_alias, 0, 0
	.other		__nv_reservedSMEM_offset_0_alias,@"STO_CUDA_RESERVED_SHARED STV_DEFAULT"
__nv_reservedSMEM_offset_0_alias:
	.zero		0


//--------------------- .nv.global                --------------------------
	.section	.nv.global,"aw",@nobits
.nv.global:
	.type		_ZN40_INTERNAL_248b4bc7_4_k_cu_212d55b5_212254cute1_E,@object
	.size		_ZN40_INTERNAL_248b4bc7_4_k_cu_212d55b5_212254cute1_E,(_ZN40_INTERNAL_248b4bc7_4_k_cu_212d55b5_212254cuda3std3__45__cpo6cbeginE - _ZN40_INTERNAL_248b4bc7_4_k_cu_212d55b5_212254cute1_E)
_ZN40_INTERNAL_248b4bc7_4_k_cu_212d55b5_212254cute1_E:
	.zero		1
	.type		_ZN40_INTERNAL_248b4bc7_4_k_cu_212d55b5_212254cuda3std3__45__cpo6cbeginE,@object
	.size		_ZN40_INTERNAL_248b4bc7_4_k_cu_212d55b5_212254cuda3std3__45__cpo6cbeginE,(_ZN40_INTERNAL_248b4bc7_4_k_cu_212d55b5_212254cuda3std3__48in_placeE - _ZN40_INTERNAL_248b4bc7_4_k_cu_212d55b5_212254cuda3std3__45__cpo6cbeginE)
_ZN40_INTERNAL_248b4bc7_4_k_cu_212d55b5_212254cuda3std3__45__cpo6cbeginE:
	.zero		1
	.type		_ZN40_INTERNAL_248b4bc7_4_k_cu_212d55b5_212254cuda3std3__48in_placeE,@object
	.size		_ZN40_INTERNAL_248b4bc7_4_k_cu_212d55b5_212254cuda3std3__48in_placeE,(_ZN40_INTERNAL_248b4bc7_4_k_cu_212d55b5_212254cuda3std6ranges3__45__cpo9iter_moveE - _ZN40_INTERNAL_248b4bc7_4_k_cu_212d55b5_212254cuda3std3__48in_placeE)
_ZN40_INTERNAL_248b4bc7_4_k_cu_212d55b5_212254cuda3std3__48in_placeE:
	.zero		1
	.type		_ZN40_INTERNAL_248b4bc7_4_k_cu_212d55b5_212254cuda3std6ranges3__45__cpo9iter_moveE,@object
	.size		_ZN40_INTERNAL_248b4bc7_4_k_cu_212d55b5_212254cuda3std6ranges3__45__cpo9iter_moveE,(_ZN40_INTERNAL_248b4bc7_4_k_cu_212d55b5_212254cuda3std3__45__cpo5beginE - _ZN40_INTERNAL_248b4bc7_4_k_cu_212d55b5_212254cuda3std6ranges3__45__cpo9iter_moveE)
_ZN40_INTERNAL_248b4bc7_4_k_cu_212d55b5_212254cuda3std6ranges3__45__cpo9iter_moveE:
	.zero		1
	.type		_ZN40_INTERNAL_248b4bc7_4_k_cu_212d55b5_212254cuda3std3__45__cpo5beginE,@object
	.size		_ZN40_INTERNAL_248b4bc7_4_k_cu_212d55b5_212254cuda3std3__45__cpo5beginE,(_ZN40_INTERNAL_248b4bc7_4_k_cu_212d55b5_212254cuda3std3__442_GLOBAL__N__248b4bc7_4_k_cu_212d55b5_212256ignoreE - _ZN40_INTERNAL_248b4bc7_4_k_cu_212d55b5_212254cuda3std3__45__cpo5beginE)
_ZN40_INTERNAL_248b4bc7_4_k_cu_212d55b5_212254cuda3std3__45__cpo5beginE:
	.zero		1
	.type		_ZN40_INTERNAL_248b4bc7_4_k_cu_212d55b5_212254cuda3std3__442_GLOBAL__N__248b4bc7_4_k_cu_212d55b5_212256ignoreE,@object
	.size		_ZN40_INTERNAL_248b4bc7_4_k_cu_212d55b5_212254cuda3std3__442_GLOBAL__N__248b4bc7_4_k_cu_212d55b5_212256ignoreE,(_ZN40_INTERNAL_248b4bc7_4_k_cu_212d55b5_212254cute7productE - _ZN40_INTERNAL_248b4bc7_4_k_cu_212d55b5_212254cuda3std3__442_GLOBAL__N__248b4bc7_4_k_cu_212d55b5_212256ignoreE)
_ZN40_INTERNAL_248b4bc7_4_k_cu_212d55b5_212254cuda3std3__442_GLOBAL__N__248b4bc7_4_k_cu_212d55b5_212256ignoreE:
	.zero		1
	.type		_ZN40_INTERNAL_248b4bc7_4_k_cu_212d55b5_212254cute7productE,@object
	.size		_ZN40_INTERNAL_248b4bc7_4_k_cu_212d55b5_212254cute7productE,(_ZN40_INTERNAL_248b4bc7_4_k_cu_212d55b5_212254cuda3std3__45__cpo3endE - _ZN40_INTERNAL_248b4bc7_4_k_cu_212d55b5_212254cute7productE)
_ZN40_INTERNAL_248b4bc7_4_k_cu_212d55b5_212254cute7productE:
	.zero		1
	.type		_ZN40_INTERNAL_248b4bc7_4_k_cu_212d55b5_212254cuda3std3__45__cpo3endE,@object
	.size		_ZN40_INTERNAL_248b4bc7_4_k_cu_212d55b5_212254cuda3std3__45__cpo3endE,(_ZN40_INTERNAL_248b4bc7_4_k_cu_212d55b5_212254cuda3std3__419piecewise_constructE - _ZN40_INTERNAL_248b4bc7_4_k_cu_212d55b5_212254cuda3std3__45__cpo3endE)
_ZN40_INTERNAL_248b4bc7_4_k_cu_212d55b5_212254cuda3std3__45__cpo3endE:
	.zero		1
	.type		_ZN40_INTERNAL_248b4bc7_4_k_cu_212d55b5_212254cuda3std3__419piecewise_constructE,@object
	.size		_ZN40_INTERNAL_248b4bc7_4_k_cu_212d55b5_212254cuda3std3__419piecewise_constructE,(_ZN40_INTERNAL_248b4bc7_4_k_cu_212d55b5_212254cuda3std3__45__cpo4cendE - _ZN40_INTERNAL_248b4bc7_4_k_cu_212d55b5_212254cuda3std3__419piecewise_constructE)
_ZN40_INTERNAL_248b4bc7_4_k_cu_212d55b5_212254cuda3std3__419piecewise_constructE:
	.zero		1
	.type		_ZN40_INTERNAL_248b4bc7_4_k_cu_212d55b5_212254cuda3std3__45__cpo4cendE,@object
	.size		_ZN40_INTERNAL_248b4bc7_4_k_cu_212d55b5_212254cuda3std3__45__cpo4cendE,(_ZN40_INTERNAL_248b4bc7_4_k_cu_212d55b5_212254cuda3std6ranges3__45__cpo4swapE - _ZN40_INTERNAL_248b4bc7_4_k_cu_212d55b5_212254cuda3std3__45__cpo4cendE)
_ZN40_INTERNAL_248b4bc7_4_k_cu_212d55b5_212254cuda3std3__45__cpo4cendE:
	.zero		1
	.type		_ZN40_INTERNAL_248b4bc7_4_k_cu_212d55b5_212254cuda3std6ranges3__45__cpo4swapE,@object
	.size		_ZN40_INTERNAL_248b4bc7_4_k_cu_212d55b5_212254cuda3std6ranges3__45__cpo4swapE,(.L_7 - _ZN40_INTERNAL_248b4bc7_4_k_cu_212d55b5_212254cuda3std6ranges3__45__cpo4swapE)
_ZN40_INTERNAL_248b4bc7_4_k_cu_212d55b5_212254cuda3std6ranges3__45__cpo4swapE:
	.zero		1
.L_7:


//--------------------- .nv.constant0._ZN7cutlass13device_kernelINS_4gemm6kernel13GemmUniversalIN4cute5tupleIJiiiiEEENS1_10collective13CollectiveMmaINS1_37MainloopSm90TmaGmmaWarpSpecializedFP8ILi6ENS5_IJNS4_1CILi1EEESB_SB_EEENS1_35KernelTmaWarpSpecializedCooperativeEEENS5_IJNSA_ILi256EEENSA_ILi64EEENSA_ILi32EEEEEENS_12float_e5m2_tENS5_IJlSB_lEEESJ_SK_NS4_8TiledMMAINS4_8MMA_AtomIJNS4_4SM904GMMA30MMA_64x64x32_F32E5M2E5M2_SS_TNILNSO_7ScaleInE1ELSQ_1EEEEEENS4_6LayoutINS5_IJNSA_ILi2EEESB_SB_EEENS5_IJSB_NSA_ILi0EEESW_EEEEENS5_IJNS4_10UnderscoreESZ_SZ_EEEEENS4_13SM90_TMA_LOADENS4_14ComposedLayoutINS4_7SwizzleILi1ELi4ELi3EEENS4_18smem_ptr_flag_bitsILi8EEENST_INS5_IJNSA_ILi8EEESH_EEENS5_IJSH_SB_EEEEEEEvNS4_8identityES12_S1C_vS1D_EENS_8epilogue10collective6detail29Sm90TmaWarpSpecializedAdapterINS1G_15DefaultEpilogueISJ_SK_SK_NS1F_6thread17LinearCombinationISJ_Li1EffLNS1K_9ScaleType4KindE0ELNS_15FloatRoundStyleE2ESJ_EENS1_15EpilogueDefaultEEEEEvvEEEEvNT_6ParamsE --------------------------
	.section	.nv.constant0._ZN7cutlass13device_kernelINS_4gemm6kernel13GemmUniversalIN4cute5tupleIJiiiiEEENS1_10collective13CollectiveMmaINS1_37MainloopSm90TmaGmmaWarpSpecializedFP8ILi6ENS5_IJNS4_1CILi1EEESB_SB_EEENS1_35KernelTmaWarpSpecializedCooperativeEEENS5_IJNSA_ILi256EEENSA_ILi64EEENSA_ILi32EEEEEENS_12float_e5m2_tENS5_IJlSB_lEEESJ_SK_NS4_8TiledMMAINS4_8MMA_AtomIJNS4_4SM904GMMA30MMA_64x64x32_F32E5M2E5M2_SS_TNILNSO_7ScaleInE1ELSQ_1EEEEEENS4_6LayoutINS5_IJNSA_ILi2EEESB_SB_EEENS5_IJSB_NSA_ILi0EEESW_EEEEENS5_IJNS4_10UnderscoreESZ_SZ_EEEEENS4_13SM90_TMA_LOADENS4_14ComposedLayoutINS4_7SwizzleILi1ELi4ELi3EEENS4_18smem_ptr_flag_bitsILi8EEENST_INS5_IJNSA_ILi8EEESH_EEENS5_IJSH_SB_EEEEEEEvNS4_8identityES12_S1C_vS1D_EENS_8epilogue10collective6detail29Sm90TmaWarpSpecializedAdapterINS1G_15DefaultEpilogueISJ_SK_SK_NS1F_6thread17LinearCombinationISJ_Li1EffLNS1K_9ScaleType4KindE0ELNS_15FloatRoundStyleE2ESJ_EENS1_15EpilogueDefaultEEEEEvvEEEEvNT_6ParamsE,"a",@progbits
	.sectionflags	@""
	.align	4
.nv.constant0._ZN7cutlass13device_kernelINS_4gemm6kernel13GemmUniversalIN4cute5tupleIJiiiiEEENS1_10collective13CollectiveMmaINS1_37MainloopSm90TmaGmmaWarpSpecializedFP8ILi6ENS5_IJNS4_1CILi1EEESB_SB_EEENS1_35KernelTmaWarpSpecializedCooperativeEEENS5_IJNSA_ILi256EEENSA_ILi64EEENSA_ILi32EEEEEENS_12float_e5m2_tENS5_IJlSB_lEEESJ_SK_NS4_8TiledMMAINS4_8MMA_AtomIJNS4_4SM904GMMA30MMA_64x64x32_F32E5M2E5M2_SS_TNILNSO_7ScaleInE1ELSQ_1EEEEEENS4_6LayoutINS5_IJNSA_ILi2EEESB_SB_EEENS5_IJSB_NSA_ILi0EEESW_EEEEENS5_IJNS4_10UnderscoreESZ_SZ_EEEEENS4_13SM90_TMA_LOADENS4_14ComposedLayoutINS4_7SwizzleILi1ELi4ELi3EEENS4_18smem_ptr_flag_bitsILi8EEENST_INS5_IJNSA_ILi8EEESH_EEENS5_IJSH_SB_EEEEEEEvNS4_8identityES12_S1C_vS1D_EENS_8epilogue10collective6detail29Sm90TmaWarpSpecializedAdapterINS1G_15DefaultEpilogueISJ_SK_SK_NS1F_6thread17LinearCombinationISJ_Li1EffLNS1K_9ScaleType4KindE0ELNS_15FloatRoundStyleE2ESJ_EENS1_15EpilogueDefaultEEEEEvvEEEEvNT_6ParamsE:
	.zero		1664


//--------------------- SYMBOLS --------------------------

	.type		.nv.reservedSmem.offset0,@object
	.size		.nv.reservedSmem.offset0,0x4
